//
// Generated by NVIDIA NVVM Compiler
//
// Compiler Build ID: CL-36424714
// Cuda compilation tools, release 13.0, V13.0.88
// Based on NVVM 20.0.0
//

.version 9.0
.target sm_100
.address_size 64

	// .globl	_Z19countNonZerosPerRowPiS_ii

.visible .entry _Z19countNonZerosPerRowPiS_ii(
	.param .u64 .ptr .align 1 _Z19countNonZerosPerRowPiS_ii_param_0,
	.param .u64 .ptr .align 1 _Z19countNonZerosPerRowPiS_ii_param_1,
	.param .u32 _Z19countNonZerosPerRowPiS_ii_param_2,
	.param .u32 _Z19countNonZerosPerRowPiS_ii_param_3
)
{
	.reg .pred 	%p<40>;
	.reg .b32 	%r<148>;
	.reg .b64 	%rd<16>;

	ld.param.u64 	%rd4, [_Z19countNonZerosPerRowPiS_ii_param_0];
	ld.param.u64 	%rd3, [_Z19countNonZerosPerRowPiS_ii_param_1];
	ld.param.u32 	%r37, [_Z19countNonZerosPerRowPiS_ii_param_2];
	ld.param.u32 	%r36, [_Z19countNonZerosPerRowPiS_ii_param_3];
	cvta.to.global.u64 	%rd1, %rd4;
	mov.u32 	%r38, %ctaid.x;
	mov.u32 	%r39, %ntid.x;
	mov.u32 	%r40, %tid.x;
	mad.lo.s32 	%r1, %r38, %r39, %r40;
	setp.ge.s32 	%p1, %r1, %r37;
	@%p1 bra 	$L__BB0_15;
	setp.lt.s32 	%p2, %r36, 1;
	mov.b32 	%r147, 0;
	@%p2 bra 	$L__BB0_14;
	mul.lo.s32 	%r2, %r36, %r1;
	and.b32  	%r3, %r36, 15;
	setp.lt.u32 	%p3, %r36, 16;
	mov.b32 	%r139, 0;
	mov.u32 	%r147, %r139;
	@%p3 bra 	$L__BB0_5;
	and.b32  	%r139, %r36, 2147483632;
	neg.s32 	%r133, %r139;
	add.s64 	%rd2, %rd1, 32;
	mov.b32 	%r147, 0;
	mov.u32 	%r132, %r2;
$L__BB0_4:
	.pragma "nounroll";
	mul.wide.s32 	%rd5, %r132, 4;
	add.s64 	%rd6, %rd2, %rd5;
	ld.global.u32 	%r45, [%rd6+-32];
	setp.ne.s32 	%p4, %r45, 0;
	selp.u32 	%r46, 1, 0, %p4;
	add.s32 	%r47, %r147, %r46;
	ld.global.u32 	%r48, [%rd6+-28];
	setp.ne.s32 	%p5, %r48, 0;
	selp.u32 	%r49, 1, 0, %p5;
	add.s32 	%r50, %r47, %r49;
	ld.global.u32 	%r51, [%rd6+-24];
	setp.ne.s32 	%p6, %r51, 0;
	selp.u32 	%r52, 1, 0, %p6;
	add.s32 	%r53, %r50, %r52;
	ld.global.u32 	%r54, [%rd6+-20];
	setp.ne.s32 	%p7, %r54, 0;
	selp.u32 	%r55, 1, 0, %p7;
	add.s32 	%r56, %r53, %r55;
	ld.global.u32 	%r57, [%rd6+-16];
	setp.ne.s32 	%p8, %r57, 0;
	selp.u32 	%r58, 1, 0, %p8;
	add.s32 	%r59, %r56, %r58;
	ld.global.u32 	%r60, [%rd6+-12];
	setp.ne.s32 	%p9, %r60, 0;
	selp.u32 	%r61, 1, 0, %p9;
	add.s32 	%r62, %r59, %r61;
	ld.global.u32 	%r63, [%rd6+-8];
	setp.ne.s32 	%p10, %r63, 0;
	selp.u32 	%r64, 1, 0, %p10;
	add.s32 	%r65, %r62, %r64;
	ld.global.u32 	%r66, [%rd6+-4];
	setp.ne.s32 	%p11, %r66, 0;
	selp.u32 	%r67, 1, 0, %p11;
	add.s32 	%r68, %r65, %r67;
	ld.global.u32 	%r69, [%rd6];
	setp.ne.s32 	%p12, %r69, 0;
	selp.u32 	%r70, 1, 0, %p12;
	add.s32 	%r71, %r68, %r70;
	ld.global.u32 	%r72, [%rd6+4];
	setp.ne.s32 	%p13, %r72, 0;
	selp.u32 	%r73, 1, 0, %p13;
	add.s32 	%r74, %r71, %r73;
	ld.global.u32 	%r75, [%rd6+8];
	setp.ne.s32 	%p14, %r75, 0;
	selp.u32 	%r76, 1, 0, %p14;
	add.s32 	%r77, %r74, %r76;
	ld.global.u32 	%r78, [%rd6+12];
	setp.ne.s32 	%p15, %r78, 0;
	selp.u32 	%r79, 1, 0, %p15;
	add.s32 	%r80, %r77, %r79;
	ld.global.u32 	%r81, [%rd6+16];
	setp.ne.s32 	%p16, %r81, 0;
	selp.u32 	%r82, 1, 0, %p16;
	add.s32 	%r83, %r80, %r82;
	ld.global.u32 	%r84, [%rd6+20];
	setp.ne.s32 	%p17, %r84, 0;
	selp.u32 	%r85, 1, 0, %p17;
	add.s32 	%r86, %r83, %r85;
	ld.global.u32 	%r87, [%rd6+24];
	setp.ne.s32 	%p18, %r87, 0;
	selp.u32 	%r88, 1, 0, %p18;
	add.s32 	%r89, %r86, %r88;
	ld.global.u32 	%r90, [%rd6+28];
	setp.ne.s32 	%p19, %r90, 0;
	selp.u32 	%r91, 1, 0, %p19;
	add.s32 	%r147, %r89, %r91;
	add.s32 	%r133, %r133, 16;
	add.s32 	%r132, %r132, 16;
	setp.ne.s32 	%p20, %r133, 0;
	@%p20 bra 	$L__BB0_4;
$L__BB0_5:
	setp.eq.s32 	%p21, %r3, 0;
	@%p21 bra 	$L__BB0_14;
	and.b32  	%r15, %r36, 7;
	setp.lt.u32 	%p22, %r3, 8;
	@%p22 bra 	$L__BB0_8;
	add.s32 	%r93, %r139, %r2;
	mul.wide.s32 	%rd7, %r93, 4;
	add.s64 	%rd8, %rd1, %rd7;
	ld.global.u32 	%r94, [%rd8];
	setp.ne.s32 	%p23, %r94, 0;
	selp.u32 	%r95, 1, 0, %p23;
	add.s32 	%r96, %r147, %r95;
	ld.global.u32 	%r97, [%rd8+4];
	setp.ne.s32 	%p24, %r97, 0;
	selp.u32 	%r98, 1, 0, %p24;
	add.s32 	%r99, %r96, %r98;
	ld.global.u32 	%r100, [%rd8+8];
	setp.ne.s32 	%p25, %r100, 0;
	selp.u32 	%r101, 1, 0, %p25;
	add.s32 	%r102, %r99, %r101;
	ld.global.u32 	%r103, [%rd8+12];
	setp.ne.s32 	%p26, %r103, 0;
	selp.u32 	%r104, 1, 0, %p26;
	add.s32 	%r105, %r102, %r104;
	ld.global.u32 	%r106, [%rd8+16];
	setp.ne.s32 	%p27, %r106, 0;
	selp.u32 	%r107, 1, 0, %p27;
	add.s32 	%r108, %r105, %r107;
	ld.global.u32 	%r109, [%rd8+20];
	setp.ne.s32 	%p28, %r109, 0;
	selp.u32 	%r110, 1, 0, %p28;
	add.s32 	%r111, %r108, %r110;
	ld.global.u32 	%r112, [%rd8+24];
	setp.ne.s32 	%p29, %r112, 0;
	selp.u32 	%r113, 1, 0, %p29;
	add.s32 	%r114, %r111, %r113;
	ld.global.u32 	%r115, [%rd8+28];
	setp.ne.s32 	%p30, %r115, 0;
	selp.u32 	%r116, 1, 0, %p30;
	add.s32 	%r147, %r114, %r116;
	add.s32 	%r139, %r139, 8;
$L__BB0_8:
	setp.eq.s32 	%p31, %r15, 0;
	@%p31 bra 	$L__BB0_14;
	and.b32  	%r21, %r36, 3;
	setp.lt.u32 	%p32, %r15, 4;
	@%p32 bra 	$L__BB0_11;
	add.s32 	%r118, %r139, %r2;
	mul.wide.s32 	%rd9, %r118, 4;
	add.s64 	%rd10, %rd1, %rd9;
	ld.global.u32 	%r119, [%rd10];
	setp.ne.s32 	%p33, %r119, 0;
	selp.u32 	%r120, 1, 0, %p33;
	add.s32 	%r121, %r147, %r120;
	ld.global.u32 	%r122, [%rd10+4];
	setp.ne.s32 	%p34, %r122, 0;
	selp.u32 	%r123, 1, 0, %p34;
	add.s32 	%r124, %r121, %r123;
	ld.global.u32 	%r125, [%rd10+8];
	setp.ne.s32 	%p35, %r125, 0;
	selp.u32 	%r126, 1, 0, %p35;
	add.s32 	%r127, %r124, %r126;
	ld.global.u32 	%r128, [%rd10+12];
	setp.ne.s32 	%p36, %r128, 0;
	selp.u32 	%r129, 1, 0, %p36;
	add.s32 	%r147, %r127, %r129;
	add.s32 	%r139, %r139, 4;
$L__BB0_11:
	setp.eq.s32 	%p37, %r21, 0;
	@%p37 bra 	$L__BB0_14;
	add.s32 	%r145, %r139, %r2;
	neg.s32 	%r144, %r21;
$L__BB0_13:
	.pragma "nounroll";
	mul.wide.s32 	%rd11, %r145, 4;
	add.s64 	%rd12, %rd1, %rd11;
	ld.global.u32 	%r130, [%rd12];
	setp.ne.s32 	%p38, %r130, 0;
	selp.u32 	%r131, 1, 0, %p38;
	add.s32 	%r147, %r147, %r131;
	add.s32 	%r145, %r145, 1;
	add.s32 	%r144, %r144, 1;
	setp.ne.s32 	%p39, %r144, 0;
	@%p39 bra 	$L__BB0_13;
$L__BB0_14:
	cvta.to.global.u64 	%rd13, %rd3;
	mul.wide.s32 	%rd14, %r1, 4;
	add.s64 	%rd15, %rd13, %rd14;
	st.global.u32 	[%rd15], %r147;
$L__BB0_15:
	ret;

}
	// .globl	_Z6encodePiS_S_S_ii
.visible .entry _Z6encodePiS_S_S_ii(
	.param .u64 .ptr .align 1 _Z6encodePiS_S_S_ii_param_0,
	.param .u64 .ptr .align 1 _Z6encodePiS_S_S_ii_param_1,
	.param .u64 .ptr .align 1 _Z6encodePiS_S_S_ii_param_2,
	.param .u64 .ptr .align 1 _Z6encodePiS_S_S_ii_param_3,
	.param .u32 _Z6encodePiS_S_S_ii_param_4,
	.param .u32 _Z6encodePiS_S_S_ii_param_5
)
{
	.reg .pred 	%p<26>;
	.reg .b32 	%r<121>;
	.reg .b64 	%rd<64>;

	ld.param.u64 	%rd8, [_Z6encodePiS_S_S_ii_param_0];
	ld.param.u64 	%rd7, [_Z6encodePiS_S_S_ii_param_1];
	ld.param.u64 	%rd9, [_Z6encodePiS_S_S_ii_param_2];
	ld.param.u64 	%rd10, [_Z6encodePiS_S_S_ii_param_3];
	ld.param.u32 	%r62, [_Z6encodePiS_S_S_ii_param_4];
	ld.param.u32 	%r61, [_Z6encodePiS_S_S_ii_param_5];
	cvta.to.global.u64 	%rd1, %rd10;
	cvta.to.global.u64 	%rd2, %rd9;
	cvta.to.global.u64 	%rd3, %rd8;
	mov.u32 	%r63, %ctaid.x;
	mov.u32 	%r64, %ntid.x;
	mov.u32 	%r65, %tid.x;
	mad.lo.s32 	%r1, %r63, %r64, %r65;
	setp.ge.s32 	%p1, %r1, %r62;
	@%p1 bra 	$L__BB1_42;
	cvta.to.global.u64 	%rd11, %rd7;
	mul.wide.s32 	%rd12, %r1, 4;
	add.s64 	%rd13, %rd11, %rd12;
	ld.global.u32 	%r2, [%rd13];
	setp.lt.s32 	%p2, %r61, 1;
	@%p2 bra 	$L__BB1_42;
	mul.lo.s32 	%r3, %r61, %r1;
	and.b32  	%r4, %r61, 7;
	setp.lt.u32 	%p3, %r61, 8;
	mov.b32 	%r115, 0;
	mov.u32 	%r101, %r115;
	@%p3 bra 	$L__BB1_21;
	and.b32  	%r115, %r61, 2147483640;
	mov.b32 	%r99, 0;
	mov.u32 	%r101, %r99;
$L__BB1_4:
	.pragma "nounroll";
	add.s32 	%r68, %r99, %r3;
	mul.wide.s32 	%rd14, %r68, 4;
	add.s64 	%rd4, %rd3, %rd14;
	ld.global.u32 	%r8, [%rd4];
	setp.eq.s32 	%p4, %r8, 0;
	@%p4 bra 	$L__BB1_6;
	add.s32 	%r69, %r101, %r2;
	mul.wide.s32 	%rd15, %r69, 4;
	add.s64 	%rd16, %rd2, %rd15;
	st.global.u32 	[%rd16], %r99;
	add.s64 	%rd17, %rd1, %rd15;
	st.global.u32 	[%rd17], %r8;
	add.s32 	%r101, %r101, 1;
$L__BB1_6:
	ld.global.u32 	%r11, [%rd4+4];
	setp.eq.s32 	%p5, %r11, 0;
	@%p5 bra 	$L__BB1_8;
	add.s32 	%r70, %r99, 1;
	add.s32 	%r71, %r101, %r2;
	mul.wide.s32 	%rd18, %r71, 4;
	add.s64 	%rd19, %rd2, %rd18;
	st.global.u32 	[%rd19], %r70;
	add.s64 	%rd20, %rd1, %rd18;
	st.global.u32 	[%rd20], %r11;
	add.s32 	%r101, %r101, 1;
$L__BB1_8:
	ld.global.u32 	%r14, [%rd4+8];
	setp.eq.s32 	%p6, %r14, 0;
	@%p6 bra 	$L__BB1_10;
	add.s32 	%r72, %r99, 2;
	add.s32 	%r73, %r101, %r2;
	mul.wide.s32 	%rd21, %r73, 4;
	add.s64 	%rd22, %rd2, %rd21;
	st.global.u32 	[%rd22], %r72;
	add.s64 	%rd23, %rd1, %rd21;
	st.global.u32 	[%rd23], %r14;
	add.s32 	%r101, %r101, 1;
$L__BB1_10:
	ld.global.u32 	%r17, [%rd4+12];
	setp.eq.s32 	%p7, %r17, 0;
	@%p7 bra 	$L__BB1_12;
	add.s32 	%r74, %r99, 3;
	add.s32 	%r75, %r101, %r2;
	mul.wide.s32 	%rd24, %r75, 4;
	add.s64 	%rd25, %rd2, %rd24;
	st.global.u32 	[%rd25], %r74;
	add.s64 	%rd26, %rd1, %rd24;
	st.global.u32 	[%rd26], %r17;
	add.s32 	%r101, %r101, 1;
$L__BB1_12:
	ld.global.u32 	%r20, [%rd4+16];
	setp.eq.s32 	%p8, %r20, 0;
	@%p8 bra 	$L__BB1_14;
	add.s32 	%r76, %r99, 4;
	add.s32 	%r77, %r101, %r2;
	mul.wide.s32 	%rd27, %r77, 4;
	add.s64 	%rd28, %rd2, %rd27;
	st.global.u32 	[%rd28], %r76;
	add.s64 	%rd29, %rd1, %rd27;
	st.global.u32 	[%rd29], %r20;
	add.s32 	%r101, %r101, 1;
$L__BB1_14:
	ld.global.u32 	%r23, [%rd4+20];
	setp.eq.s32 	%p9, %r23, 0;
	@%p9 bra 	$L__BB1_16;
	add.s32 	%r78, %r99, 5;
	add.s32 	%r79, %r101, %r2;
	mul.wide.s32 	%rd30, %r79, 4;
	add.s64 	%rd31, %rd2, %rd30;
	st.global.u32 	[%rd31], %r78;
	add.s64 	%rd32, %rd1, %rd30;
	st.global.u32 	[%rd32], %r23;
	add.s32 	%r101, %r101, 1;
$L__BB1_16:
	ld.global.u32 	%r26, [%rd4+24];
	setp.eq.s32 	%p10, %r26, 0;
	@%p10 bra 	$L__BB1_18;
	add.s32 	%r80, %r99, 6;
	add.s32 	%r81, %r101, %r2;
	mul.wide.s32 	%rd33, %r81, 4;
	add.s64 	%rd34, %rd2, %rd33;
	st.global.u32 	[%rd34], %r80;
	add.s64 	%rd35, %rd1, %rd33;
	st.global.u32 	[%rd35], %r26;
	add.s32 	%r101, %r101, 1;
$L__BB1_18:
	ld.global.u32 	%r29, [%rd4+28];
	setp.eq.s32 	%p11, %r29, 0;
	@%p11 bra 	$L__BB1_20;
	add.s32 	%r82, %r99, 7;
	add.s32 	%r83, %r101, %r2;
	mul.wide.s32 	%rd36, %r83, 4;
	add.s64 	%rd37, %rd2, %rd36;
	st.global.u32 	[%rd37], %r82;
	add.s64 	%rd38, %rd1, %rd36;
	st.global.u32 	[%rd38], %r29;
	add.s32 	%r101, %r101, 1;
$L__BB1_20:
	add.s32 	%r99, %r99, 8;
	setp.ne.s32 	%p12, %r99, %r115;
	@%p12 bra 	$L__BB1_4;
$L__BB1_21:
	setp.eq.s32 	%p13, %r4, 0;
	@%p13 bra 	$L__BB1_42;
	and.b32  	%r35, %r61, 3;
	setp.lt.u32 	%p14, %r4, 4;
	@%p14 bra 	$L__BB1_32;
	add.s32 	%r84, %r115, %r3;
	mul.wide.s32 	%rd39, %r84, 4;
	add.s64 	%rd5, %rd3, %rd39;
	ld.global.u32 	%r36, [%rd5];
	setp.eq.s32 	%p15, %r36, 0;
	@%p15 bra 	$L__BB1_25;
	add.s32 	%r85, %r101, %r2;
	mul.wide.s32 	%rd40, %r85, 4;
	add.s64 	%rd41, %rd2, %rd40;
	st.global.u32 	[%rd41], %r115;
	add.s64 	%rd42, %rd1, %rd40;
	st.global.u32 	[%rd42], %r36;
	add.s32 	%r101, %r101, 1;
$L__BB1_25:
	ld.global.u32 	%r39, [%rd5+4];
	setp.eq.s32 	%p16, %r39, 0;
	@%p16 bra 	$L__BB1_27;
	add.s32 	%r86, %r115, 1;
	add.s32 	%r87, %r101, %r2;
	mul.wide.s32 	%rd43, %r87, 4;
	add.s64 	%rd44, %rd2, %rd43;
	st.global.u32 	[%rd44], %r86;
	add.s64 	%rd45, %rd1, %rd43;
	st.global.u32 	[%rd45], %r39;
	add.s32 	%r101, %r101, 1;
$L__BB1_27:
	ld.global.u32 	%r42, [%rd5+8];
	setp.eq.s32 	%p17, %r42, 0;
	@%p17 bra 	$L__BB1_29;
	add.s32 	%r88, %r115, 2;
	add.s32 	%r89, %r101, %r2;
	mul.wide.s32 	%rd46, %r89, 4;
	add.s64 	%rd47, %rd2, %rd46;
	st.global.u32 	[%rd47], %r88;
	add.s64 	%rd48, %rd1, %rd46;
	st.global.u32 	[%rd48], %r42;
	add.s32 	%r101, %r101, 1;
$L__BB1_29:
	ld.global.u32 	%r45, [%rd5+12];
	setp.eq.s32 	%p18, %r45, 0;
	@%p18 bra 	$L__BB1_31;
	add.s32 	%r90, %r115, 3;
	add.s32 	%r91, %r101, %r2;
	mul.wide.s32 	%rd49, %r91, 4;
	add.s64 	%rd50, %rd2, %rd49;
	st.global.u32 	[%rd50], %r90;
	add.s64 	%rd51, %rd1, %rd49;
	st.global.u32 	[%rd51], %r45;
	add.s32 	%r101, %r101, 1;
$L__BB1_31:
	add.s32 	%r115, %r115, 4;
$L__BB1_32:
	setp.eq.s32 	%p19, %r35, 0;
	@%p19 bra 	$L__BB1_42;
	setp.eq.s32 	%p20, %r35, 1;
	@%p20 bra 	$L__BB1_39;
	add.s32 	%r92, %r115, %r3;
	mul.wide.s32 	%rd52, %r92, 4;
	add.s64 	%rd6, %rd3, %rd52;
	ld.global.u32 	%r51, [%rd6];
	setp.eq.s32 	%p21, %r51, 0;
	@%p21 bra 	$L__BB1_36;
	add.s32 	%r93, %r101, %r2;
	mul.wide.s32 	%rd53, %r93, 4;
	add.s64 	%rd54, %rd2, %rd53;
	st.global.u32 	[%rd54], %r115;
	add.s64 	%rd55, %rd1, %rd53;
	st.global.u32 	[%rd55], %r51;
	add.s32 	%r101, %r101, 1;
$L__BB1_36:
	ld.global.u32 	%r54, [%rd6+4];
	setp.eq.s32 	%p22, %r54, 0;
	@%p22 bra 	$L__BB1_38;
	add.s32 	%r94, %r115, 1;
	add.s32 	%r95, %r101, %r2;
	mul.wide.s32 	%rd56, %r95, 4;
	add.s64 	%rd57, %rd2, %rd56;
	st.global.u32 	[%rd57], %r94;
	add.s64 	%rd58, %rd1, %rd56;
	st.global.u32 	[%rd58], %r54;
	add.s32 	%r101, %r101, 1;
$L__BB1_38:
	add.s32 	%r115, %r115, 2;
$L__BB1_39:
	and.b32  	%r96, %r61, 1;
	setp.eq.b32 	%p23, %r96, 1;
	not.pred 	%p24, %p23;
	@%p24 bra 	$L__BB1_42;
	add.s32 	%r97, %r115, %r3;
	mul.wide.s32 	%rd59, %r97, 4;
	add.s64 	%rd60, %rd3, %rd59;
	ld.global.u32 	%r60, [%rd60];
	setp.eq.s32 	%p25, %r60, 0;
	@%p25 bra 	$L__BB1_42;
	add.s32 	%r98, %r101, %r2;
	mul.wide.s32 	%rd61, %r98, 4;
	add.s64 	%rd62, %rd2, %rd61;
	st.global.u32 	[%rd62], %r115;
	add.s64 	%rd63, %rd1, %rd61;
	st.global.u32 	[%rd63], %r60;
$L__BB1_42:
	ret;

}
	// .globl	_Z6decodePiS_S_S_ii
.visible .entry _Z6decodePiS_S_S_ii(
	.param .u64 .ptr .align 1 _Z6decodePiS_S_S_ii_param_0,
	.param .u64 .ptr .align 1 _Z6decodePiS_S_S_ii_param_1,
	.param .u64 .ptr .align 1 _Z6decodePiS_S_S_ii_param_2,
	.param .u64 .ptr .align 1 _Z6decodePiS_S_S_ii_param_3,
	.param .u32 _Z6decodePiS_S_S_ii_param_4,
	.param .u32 _Z6decodePiS_S_S_ii_param_5
)
{
	.reg .pred 	%p<7>;
	.reg .b32 	%r<44>;
	.reg .b64 	%rd<29>;

	ld.param.u64 	%rd7, [_Z6decodePiS_S_S_ii_param_0];
	ld.param.u64 	%rd6, [_Z6decodePiS_S_S_ii_param_1];
	ld.param.u64 	%rd8, [_Z6decodePiS_S_S_ii_param_2];
	ld.param.u64 	%rd9, [_Z6decodePiS_S_S_ii_param_3];
	ld.param.u32 	%r18, [_Z6decodePiS_S_S_ii_param_4];
	ld.param.u32 	%r17, [_Z6decodePiS_S_S_ii_param_5];
	cvta.to.global.u64 	%rd1, %rd7;
	cvta.to.global.u64 	%rd2, %rd9;
	cvta.to.global.u64 	%rd3, %rd8;
	mov.u32 	%r19, %ctaid.x;
	mov.u32 	%r20, %ntid.x;
	mov.u32 	%r21, %tid.x;
	mad.lo.s32 	%r1, %r19, %r20, %r21;
	setp.ge.s32 	%p1, %r1, %r18;
	@%p1 bra 	$L__BB2_8;
	cvta.to.global.u64 	%rd10, %rd6;
	mul.wide.s32 	%rd11, %r1, 4;
	add.s64 	%rd12, %rd10, %rd11;
	ld.global.u32 	%r2, [%rd12];
	ld.global.u32 	%r3, [%rd12+4];
	setp.ge.s32 	%p2, %r2, %r3;
	@%p2 bra 	$L__BB2_8;
	mul.lo.s32 	%r4, %r17, %r1;
	sub.s32 	%r22, %r3, %r2;
	and.b32  	%r5, %r22, 3;
	setp.eq.s32 	%p3, %r5, 0;
	mov.u32 	%r41, %r2;
	@%p3 bra 	$L__BB2_5;
	neg.s32 	%r39, %r5;
	mov.u32 	%r41, %r2;
$L__BB2_4:
	.pragma "nounroll";
	mul.wide.s32 	%rd13, %r41, 4;
	add.s64 	%rd14, %rd2, %rd13;
	add.s64 	%rd15, %rd3, %rd13;
	ld.global.u32 	%r23, [%rd15];
	ld.global.u32 	%r24, [%rd14];
	add.s32 	%r25, %r23, %r4;
	mul.wide.s32 	%rd16, %r25, 4;
	add.s64 	%rd17, %rd1, %rd16;
	st.global.u32 	[%rd17], %r24;
	add.s32 	%r41, %r41, 1;
	add.s32 	%r39, %r39, 1;
	setp.ne.s32 	%p4, %r39, 0;
	@%p4 bra 	$L__BB2_4;
$L__BB2_5:
	sub.s32 	%r26, %r2, %r3;
	setp.gt.u32 	%p5, %r26, -4;
	@%p5 bra 	$L__BB2_8;
	sub.s32 	%r42, %r41, %r3;
	add.s64 	%rd4, %rd3, 8;
	add.s64 	%rd5, %rd2, 8;
$L__BB2_7:
	mul.wide.s32 	%rd18, %r41, 4;
	add.s64 	%rd19, %rd4, %rd18;
	add.s64 	%rd20, %rd5, %rd18;
	ld.global.u32 	%r27, [%rd19+-8];
	ld.global.u32 	%r28, [%rd20+-8];
	add.s32 	%r29, %r27, %r4;
	mul.wide.s32 	%rd21, %r29, 4;
	add.s64 	%rd22, %rd1, %rd21;
	st.global.u32 	[%rd22], %r28;
	ld.global.u32 	%r30, [%rd19+-4];
	ld.global.u32 	%r31, [%rd20+-4];
	add.s32 	%r32, %r30, %r4;
	mul.wide.s32 	%rd23, %r32, 4;
	add.s64 	%rd24, %rd1, %rd23;
	st.global.u32 	[%rd24], %r31;
	ld.global.u32 	%r33, [%rd19];
	ld.global.u32 	%r34, [%rd20];
	add.s32 	%r35, %r33, %r4;
	mul.wide.s32 	%rd25, %r35, 4;
	add.s64 	%rd26, %rd1, %rd25;
	st.global.u32 	[%rd26], %r34;
	ld.global.u32 	%r36, [%rd19+4];
	ld.global.u32 	%r37, [%rd20+4];
	add.s32 	%r38, %r36, %r4;
	mul.wide.s32 	%rd27, %r38, 4;
	add.s64 	%rd28, %rd1, %rd27;
	st.global.u32 	[%rd28], %r37;
	add.s32 	%r41, %r41, 4;
	add.s32 	%r42, %r42, 4;
	setp.ne.s32 	%p6, %r42, 0;
	@%p6 bra 	$L__BB2_7;
$L__BB2_8:
	ret;

}


// ===== COMPILED SASS (sm_100) =====

	.target	sm_100

	.elftype	@"ET_EXEC"


//--------------------- .note.nv.tkinfo           --------------------------
	.section	.note.nv.tkinfo,"",@"SHT_NOTE"
	.sectionflags	@"SHF_NOTE_NV_TKINFO"
	.tkinfo
        /*0018*/ 	.word	0x00000002
        /*0030*/ 	.string	""
        /*0030*/ 	.string	"ptxas"
        /*0030*/ 	.string	"Cuda compilation tools, release 13.0, V13.0.88"
        /*0030*/ 	.string	"Build cuda_13.0.r13.0/compiler.36424714_0"
        /*0030*/ 	.string	"-arch sm_100 -m 64 "



//--------------------- .note.nv.cuinfo           --------------------------
	.section	.note.nv.cuinfo,"",@"SHT_NOTE"
	.sectionflags	@"SHF_NOTE_NV_CUINFO"
        /*0018*/ 	.short	0x0002
        /*001a*/ 	.short	0x0064
        /*001c*/ 	.short	0x0082
	.zero		2


//--------------------- .nv.info                  --------------------------
	.section	.nv.info,"",@"SHT_CUDA_INFO"
	.align	4


	//----- nvinfo : EIATTR_REGCOUNT
	.align		4
        /*0000*/ 	.byte	0x04, 0x2f
        /*0002*/ 	.short	(.L_1 - .L_0)
	.align		4
.L_0:
        /*0004*/ 	.word	index@(_Z19countNonZerosPerRowPiS_ii)
        /*0008*/ 	.word	0x00000019


	//----- nvinfo : EIATTR_FRAME_SIZE
	.align		4
.L_1:
        /*000c*/ 	.byte	0x04, 0x11
        /*000e*/ 	.short	(.L_3 - .L_2)
	.align		4
.L_2:
        /*0010*/ 	.word	index@(_Z19countNonZerosPerRowPiS_ii)
        /*0014*/ 	.word	0x00000000


	//----- nvinfo : EIATTR_REGCOUNT
	.align		4
.L_3:
        /*0018*/ 	.byte	0x04, 0x2f
        /*001a*/ 	.short	(.L_5 - .L_4)
	.align		4
.L_4:
        /*001c*/ 	.word	index@(_Z6encodePiS_S_S_ii)
        /*0020*/ 	.word	0x00000020


	//----- nvinfo : EIATTR_FRAME_SIZE
	.align		4
.L_5:
        /*0024*/ 	.byte	0x04, 0x11
        /*0026*/ 	.short	(.L_7 - .L_6)
	.align		4
.L_6:
        /*0028*/ 	.word	index@(_Z6encodePiS_S_S_ii)
        /*002c*/ 	.word	0x00000000


	//----- nvinfo : EIATTR_REGCOUNT
	.align		4
.L_7:
        /*0030*/ 	.byte	0x04, 0x2f
        /*0032*/ 	.short	(.L_9 - .L_8)
	.align		4
.L_8:
        /*0034*/ 	.word	index@(_Z6decodePiS_S_S_ii)
        /*0038*/ 	.word	0x00000018


	//----- nvinfo : EIATTR_FRAME_SIZE
	.align		4
.L_9:
        /*003c*/ 	.byte	0x04, 0x11
        /*003e*/ 	.short	(.L_11 - .L_10)
	.align		4
.L_10:
        /*0040*/ 	.word	index@(_Z6decodePiS_S_S_ii)
        /*0044*/ 	.word	0x00000000


	//----- nvinfo : EIATTR_MIN_STACK_SIZE
	.align		4
.L_11:
        /*0048*/ 	.byte	0x04, 0x12
        /*004a*/ 	.short	(.L_13 - .L_12)
	.align		4
.L_12:
        /*004c*/ 	.word	index@(_Z6decodePiS_S_S_ii)
        /*0050*/ 	.word	0x00000000


	//----- nvinfo : EIATTR_MIN_STACK_SIZE
	.align		4
.L_13:
        /*0054*/ 	.byte	0x04, 0x12
        /*0056*/ 	.short	(.L_15 - .L_14)
	.align		4
.L_14:
        /*0058*/ 	.word	index@(_Z6encodePiS_S_S_ii)
        /*005c*/ 	.word	0x00000000


	//----- nvinfo : EIATTR_MIN_STACK_SIZE
	.align		4
.L_15:
        /*0060*/ 	.byte	0x04, 0x12
        /*0062*/ 	.short	(.L_17 - .L_16)
	.align		4
.L_16:
        /*0064*/ 	.word	index@(_Z19countNonZerosPerRowPiS_ii)
        /*0068*/ 	.word	0x00000000
.L_17:


//--------------------- .nv.compat                --------------------------
	.section	.nv.compat,"",@"SHT_CUDA_COMPAT_INFO"
	.align	4
        /*0000*/ 	.byte	0x02, 0x09, 0x00, 0x00, 0x02, 0x02, 0x01, 0x00, 0x02, 0x05, 0x05, 0x00, 0x03, 0x07, 0x01, 0x01
        /*0010*/ 	.byte	0x02, 0x03, 0x00, 0x00, 0x02, 0x06, 0x01, 0x00, 0x04, 0x0b, 0x08, 0x00, 0x09, 0x00, 0x00, 0x00
        /*0020*/ 	.byte	0x00, 0x00, 0x00, 0x00


//--------------------- .nv.info._Z6decodePiS_S_S_ii --------------------------
	.section	.nv.info._Z6decodePiS_S_S_ii,"",@"SHT_CUDA_INFO"
	.sectionflags	@""
	.align	4


	//----- nvinfo : EIATTR_CUDA_API_VERSION
	.align		4
        /*0000*/ 	.byte	0x04, 0x37
        /*0002*/ 	.short	(.L_19 - .L_18)
.L_18:
        /*0004*/ 	.word	0x00000082


	//----- nvinfo : EIATTR_KPARAM_INFO
	.align		4
.L_19:
        /*0008*/ 	.byte	0x04, 0x17
        /*000a*/ 	.short	(.L_21 - .L_20)
.L_20:
        /*000c*/ 	.word	0x00000000
        /*0010*/ 	.short	0x0005
        /*0012*/ 	.short	0x0024
        /*0014*/ 	.byte	0x00, 0xf0, 0x11, 0x00


	//----- nvinfo : EIATTR_KPARAM_INFO
	.align		4
.L_21:
        /*0018*/ 	.byte	0x04, 0x17
        /*001a*/ 	.short	(.L_23 - .L_22)
.L_22:
        /*001c*/ 	.word	0x00000000
        /*0020*/ 	.short	0x0004
        /*0022*/ 	.short	0x0020
        /*0024*/ 	.byte	0x00, 0xf0, 0x11, 0x00


	//----- nvinfo : EIATTR_KPARAM_INFO
	.align		4
.L_23:
        /*0028*/ 	.byte	0x04, 0x17
        /*002a*/ 	.short	(.L_25 - .L_24)
.L_24:
        /*002c*/ 	.word	0x00000000
        /*0030*/ 	.short	0x0003
        /*0032*/ 	.short	0x0018
        /*0034*/ 	.byte	0x00, 0xf5, 0x21, 0x00


	//----- nvinfo : EIATTR_KPARAM_INFO
	.align		4
.L_25:
        /*0038*/ 	.byte	0x04, 0x17
        /*003a*/ 	.short	(.L_27 - .L_26)
.L_26:
        /*003c*/ 	.word	0x00000000
        /*0040*/ 	.short	0x0002
        /*0042*/ 	.short	0x0010
        /*0044*/ 	.byte	0x00, 0xf5, 0x21, 0x00


	//----- nvinfo : EIATTR_KPARAM_INFO
	.align		4
.L_27:
        /*0048*/ 	.byte	0x04, 0x17
        /*004a*/ 	.short	(.L_29 - .L_28)
.L_28:
        /*004c*/ 	.word	0x00000000
        /*0050*/ 	.short	0x0001
        /*0052*/ 	.short	0x0008
        /*0054*/ 	.byte	0x00, 0xf5, 0x21, 0x00


	//----- nvinfo : EIATTR_KPARAM_INFO
	.align		4
.L_29:
        /*0058*/ 	.byte	0x04, 0x17
        /*005a*/ 	.short	(.L_31 - .L_30)
.L_30:
        /*005c*/ 	.word	0x00000000
        /*0060*/ 	.short	0x0000
        /*0062*/ 	.short	0x0000
        /*0064*/ 	.byte	0x00, 0xf5, 0x21, 0x00


	//----- nvinfo : EIATTR_SPARSE_MMA_MASK
	.align		4
.L_31:
        /*0068*/ 	.byte	0x03, 0x50
        /*006a*/ 	.short	0x0000


	//----- nvinfo : EIATTR_MAXREG_COUNT
	.align		4
        /*006c*/ 	.byte	0x03, 0x1b
        /*006e*/ 	.short	0x00ff


	//----- nvinfo : EIATTR_MERCURY_ISA_VERSION
	.align		4
        /*0070*/ 	.byte	0x03, 0x5f
        /*0072*/ 	.short	0x0101


	//----- nvinfo : EIATTR_VRC_CTA_INIT_COUNT
	.align		4
        /*0074*/ 	.byte	0x02, 0x4a
	.zero		1
	.zero		1


	//----- nvinfo : EIATTR_EXIT_INSTR_OFFSETS
	.align		4
        /*0078*/ 	.byte	0x04, 0x1c
        /*007a*/ 	.short	(.L_33 - .L_32)


	//   ....[0]....
.L_32:
        /*007c*/ 	.word	0x00000070


	//   ....[1]....
        /*0080*/ 	.word	0x000000e0


	//   ....[2]....
        /*0084*/ 	.word	0x00000280


	//   ....[3]....
        /*0088*/ 	.word	0x000004f0


	//----- nvinfo : EIATTR_CRS_STACK_SIZE
	.align		4
.L_33:
        /*008c*/ 	.byte	0x04, 0x1e
        /*008e*/ 	.short	(.L_35 - .L_34)
.L_34:
        /*0090*/ 	.word	0x00000000


	//----- nvinfo : EIATTR_CBANK_PARAM_SIZE
	.align		4
.L_35:
        /*0094*/ 	.byte	0x03, 0x19
        /*0096*/ 	.short	0x0028


	//----- nvinfo : EIATTR_PARAM_CBANK
	.align		4
        /*0098*/ 	.byte	0x04, 0x0a
        /*009a*/ 	.short	(.L_37 - .L_36)
	.align		4
.L_36:
        /*009c*/ 	.word	index@(.nv.constant0._Z6decodePiS_S_S_ii)
        /*00a0*/ 	.short	0x0380
        /*00a2*/ 	.short	0x0028


	//----- nvinfo : EIATTR_SW_WAR
	.align		4
.L_37:
        /*00a4*/ 	.byte	0x04, 0x36
        /*00a6*/ 	.short	(.L_39 - .L_38)
.L_38:
        /*00a8*/ 	.word	0x00000008
.L_39:


//--------------------- .nv.info._Z6encodePiS_S_S_ii --------------------------
	.section	.nv.info._Z6encodePiS_S_S_ii,"",@"SHT_CUDA_INFO"
	.sectionflags	@""
	.align	4


	//----- nvinfo : EIATTR_CUDA_API_VERSION
	.align		4
        /*0000*/ 	.byte	0x04, 0x37
        /*0002*/ 	.short	(.L_41 - .L_40)
.L_40:
        /*0004*/ 	.word	0x00000082


	//----- nvinfo : EIATTR_KPARAM_INFO
	.align		4
.L_41:
        /*0008*/ 	.byte	0x04, 0x17
        /*000a*/ 	.short	(.L_43 - .L_42)
.L_42:
        /*000c*/ 	.word	0x00000000
        /*0010*/ 	.short	0x0005
        /*0012*/ 	.short	0x0024
        /*0014*/ 	.byte	0x00, 0xf0, 0x11, 0x00


	//----- nvinfo : EIATTR_KPARAM_INFO
	.align		4
.L_43:
        /*0018*/ 	.byte	0x04, 0x17
        /*001a*/ 	.short	(.L_45 - .L_44)
.L_44:
        /*001c*/ 	.word	0x00000000
        /*0020*/ 	.short	0x0004
        /*0022*/ 	.short	0x0020
        /*0024*/ 	.byte	0x00, 0xf0, 0x11, 0x00


	//----- nvinfo : EIATTR_KPARAM_INFO
	.align		4
.L_45:
        /*0028*/ 	.byte	0x04, 0x17
        /*002a*/ 	.short	(.L_47 - .L_46)
.L_46:
        /*002c*/ 	.word	0x00000000
        /*0030*/ 	.short	0x0003
        /*0032*/ 	.short	0x0018
        /*0034*/ 	.byte	0x00, 0xf5, 0x21, 0x00


	//----- nvinfo : EIATTR_KPARAM_INFO
	.align		4
.L_47:
        /*0038*/ 	.byte	0x04, 0x17
        /*003a*/ 	.short	(.L_49 - .L_48)
.L_48:
        /*003c*/ 	.word	0x00000000
        /*0040*/ 	.short	0x0002
        /*0042*/ 	.short	0x0010
        /*0044*/ 	.byte	0x00, 0xf5, 0x21, 0x00


	//----- nvinfo : EIATTR_KPARAM_INFO
	.align		4
.L_49:
        /*0048*/ 	.byte	0x04, 0x17
        /*004a*/ 	.short	(.L_51 - .L_50)
.L_50:
        /*004c*/ 	.word	0x00000000
        /*0050*/ 	.short	0x0001
        /*0052*/ 	.short	0x0008
        /*0054*/ 	.byte	0x00, 0xf5, 0x21, 0x00


	//----- nvinfo : EIATTR_KPARAM_INFO
	.align		4
.L_51:
        /*0058*/ 	.byte	0x04, 0x17
        /*005a*/ 	.short	(.L_53 - .L_52)
.L_52:
        /*005c*/ 	.word	0x00000000
        /*0060*/ 	.short	0x0000
        /*0062*/ 	.short	0x0000
        /*0064*/ 	.byte	0x00, 0xf5, 0x21, 0x00


	//----- nvinfo : EIATTR_SPARSE_MMA_MASK
	.align		4
.L_53:
        /*0068*/ 	.byte	0x03, 0x50
        /*006a*/ 	.short	0x0000


	//----- nvinfo : EIATTR_MAXREG_COUNT
	.align		4
        /*006c*/ 	.byte	0x03, 0x1b
        /*006e*/ 	.short	0x00ff


	//----- nvinfo : EIATTR_MERCURY_ISA_VERSION
	.align		4
        /*0070*/ 	.byte	0x03, 0x5f
        /*0072*/ 	.short	0x0101


	//----- nvinfo : EIATTR_VRC_CTA_INIT_COUNT
	.align		4
        /*0074*/ 	.byte	0x02, 0x4a
	.zero		1
	.zero		1


	//----- nvinfo : EIATTR_EXIT_INSTR_OFFSETS
	.align		4
        /*0078*/ 	.byte	0x04, 0x1c
        /*007a*/ 	.short	(.L_55 - .L_54)


	//   ....[0]....
.L_54:
        /*007c*/ 	.word	0x00000070


	//   ....[1]....
        /*0080*/ 	.word	0x000000b0


	//   ....[2]....
        /*0084*/ 	.word	0x00000770


	//   ....[3]....
        /*0088*/ 	.word	0x00000ab0


	//   ....[4]....
        /*008c*/ 	.word	0x00000c90


	//   ....[5]....
        /*0090*/ 	.word	0x00000cf0


	//   ....[6]....
        /*0094*/ 	.word	0x00000d70


	//----- nvinfo : EIATTR_CBANK_PARAM_SIZE
	.align		4
.L_55:
        /*0098*/ 	.byte	0x03, 0x19
        /*009a*/ 	.short	0x0028


	//----- nvinfo : EIATTR_PARAM_CBANK
	.align		4
        /*009c*/ 	.byte	0x04, 0x0a
        /*009e*/ 	.short	(.L_57 - .L_56)
	.align		4
.L_56:
        /*00a0*/ 	.word	index@(.nv.constant0._Z6encodePiS_S_S_ii)
        /*00a4*/ 	.short	0x0380
        /*00a6*/ 	.short	0x0028


	//----- nvinfo : EIATTR_SW_WAR
	.align		4
.L_57:
        /*00a8*/ 	.byte	0x04, 0x36
        /*00aa*/ 	.short	(.L_59 - .L_58)
.L_58:
        /*00ac*/ 	.word	0x00000008
.L_59:


//--------------------- .nv.info._Z19countNonZerosPerRowPiS_ii --------------------------
	.section	.nv.info._Z19countNonZerosPerRowPiS_ii,"",@"SHT_CUDA_INFO"
	.sectionflags	@""
	.align	4


	//----- nvinfo : EIATTR_CUDA_API_VERSION
	.align		4
        /*0000*/ 	.byte	0x04, 0x37
        /*0002*/ 	.short	(.L_61 - .L_60)
.L_60:
        /*0004*/ 	.word	0x00000082


	//----- nvinfo : EIATTR_KPARAM_INFO
	.align		4
.L_61:
        /*0008*/ 	.byte	0x04, 0x17
        /*000a*/ 	.short	(.L_63 - .L_62)
.L_62:
        /*000c*/ 	.word	0x00000000
        /*0010*/ 	.short	0x0003
        /*0012*/ 	.short	0x0014
        /*0014*/ 	.byte	0x00, 0xf0, 0x11, 0x00


	//----- nvinfo : EIATTR_KPARAM_INFO
	.align		4
.L_63:
        /*0018*/ 	.byte	0x04, 0x17
        /*001a*/ 	.short	(.L_65 - .L_64)
.L_64:
        /*001c*/ 	.word	0x00000000
        /*0020*/ 	.short	0x0002
        /*0022*/ 	.short	0x0010
        /*0024*/ 	.byte	0x00, 0xf0, 0x11, 0x00


	//----- nvinfo : EIATTR_KPARAM_INFO
	.align		4
.L_65:
        /*0028*/ 	.byte	0x04, 0x17
        /*002a*/ 	.short	(.L_67 - .L_66)
.L_66:
        /*002c*/ 	.word	0x00000000
        /*0030*/ 	.short	0x0001
        /*0032*/ 	.short	0x0008
        /*0034*/ 	.byte	0x00, 0xf5, 0x21, 0x00


	//----- nvinfo : EIATTR_KPARAM_INFO
	.align		4
.L_67:
        /*0038*/ 	.byte	0x04, 0x17
        /*003a*/ 	.short	(.L_69 - .L_68)
.L_68:
        /*003c*/ 	.word	0x00000000
        /*0040*/ 	.short	0x0000
        /*0042*/ 	.short	0x0000
        /*0044*/ 	.byte	0x00, 0xf5, 0x21, 0x00


	//----- nvinfo : EIATTR_SPARSE_MMA_MASK
	.align		4
.L_69:
        /*0048*/ 	.byte	0x03, 0x50
        /*004a*/ 	.short	0x0000


	//----- nvinfo : EIATTR_MAXREG_COUNT
	.align		4
        /*004c*/ 	.byte	0x03, 0x1b
        /*004e*/ 	.short	0x00ff


	//----- nvinfo : EIATTR_MERCURY_ISA_VERSION
	.align		4
        /*0050*/ 	.byte	0x03, 0x5f
        /*0052*/ 	.short	0x0101


	//----- nvinfo : EIATTR_VRC_CTA_INIT_COUNT
	.align		4
        /*0054*/ 	.byte	0x02, 0x4a
	.zero		1
	.zero		1


	//----- nvinfo : EIATTR_EXIT_INSTR_OFFSETS
	.align		4
        /*0058*/ 	.byte	0x04, 0x1c
        /*005a*/ 	.short	(.L_71 - .L_70)


	//   ....[0]....
.L_70:
        /*005c*/ 	.word	0x00000070


	//   ....[1]....
        /*0060*/ 	.word	0x00000b50


	//----- nvinfo : EIATTR_CBANK_PARAM_SIZE
	.align		4
.L_71:
        /*0064*/ 	.byte	0x03, 0x19
        /*0066*/ 	.short	0x0018


	//----- nvinfo : EIATTR_PARAM_CBANK
	.align		4
        /*0068*/ 	.byte	0x04, 0x0a
        /*006a*/ 	.short	(.L_73 - .L_72)
	.align		4
.L_72:
        /*006c*/ 	.word	index@(.nv.constant0._Z19countNonZerosPerRowPiS_ii)
        /*0070*/ 	.short	0x0380
        /*0072*/ 	.short	0x0018


	//----- nvinfo : EIATTR_SW_WAR
	.align		4
.L_73:
        /*0074*/ 	.byte	0x04, 0x36
        /*0076*/ 	.short	(.L_75 - .L_74)
.L_74:
        /*0078*/ 	.word	0x00000008
.L_75:


//--------------------- .nv.callgraph             --------------------------
	.section	.nv.callgraph,"",@"SHT_CUDA_CALLGRAPH"
	.align	4
	.sectionentsize	8
	.align		4
        /*0000*/ 	.word	0x00000000
	.align		4
        /*0004*/ 	.word	0xffffffff
	.align		4
        /*0008*/ 	.word	0x00000000
	.align		4
        /*000c*/ 	.word	0xfffffffe
	.align		4
        /*0010*/ 	.word	0x00000000
	.align		4
        /*0014*/ 	.word	0xfffffffd
	.align		4
        /*0018*/ 	.word	0x00000000
	.align		4
        /*001c*/ 	.word	0xfffffffc


//--------------------- .text._Z6decodePiS_S_S_ii --------------------------
	.section	.text._Z6decodePiS_S_S_ii,"ax",@progbits
	.align	128
        .global         _Z6decodePiS_S_S_ii
        .type           _Z6decodePiS_S_S_ii,@function
        .size           _Z6decodePiS_S_S_ii,(.L_x_17 - _Z6decodePiS_S_S_ii)
        .other          _Z6decodePiS_S_S_ii,@"STO_CUDA_ENTRY STV_DEFAULT"
_Z6decodePiS_S_S_ii:
.text._Z6decodePiS_S_S_ii:
[----:B------:R-:W-:Y:S01]  /*0000*/  LDC R1, c[0x0][0x37c] ;  /* 0x0000df00ff017b82 */ /* 0x000fe20000000800 */
[----:B------:R-:W0:Y:S07]  /*0010*/  S2R R3, SR_TID.X ;  /* 0x0000000000037919 */ /* 0x000e2e0000002100 */
[----:B------:R-:W0:Y:S01]  /*0020*/  S2UR UR4, SR_CTAID.X ;  /* 0x00000000000479c3 */ /* 0x000e220000002500 */
[----:B------:R-:W1:Y:S07]  /*0030*/  LDCU UR5, c[0x0][0x3a0] ;  /* 0x00007400ff0577ac */ /* 0x000e6e0008000800 */
[----:B------:R-:W0:Y:S02]  /*0040*/  LDC R0, c[0x0][0x360] ;  /* 0x0000d800ff007b82 */ /* 0x000e240000000800 */
[----:B0-----:R-:W-:-:S05]  /*0050*/  IMAD R0, R0, UR4, R3 ;  /* 0x0000000400007c24 */ /* 0x001fca000f8e0203 */
[----:B-1----:R-:W-:-:S13]  /*0060*/  ISETP.GE.AND P0, PT, R0, UR5, PT ;  /* 0x0000000500007c0c */ /* 0x002fda000bf06270 */
[----:B------:R-:W-:Y:S05]  /*0070*/  @P0 EXIT ;  /* 0x000000000000094d */ /* 0x000fea0003800000 */
[----:B------:R-:W0:Y:S01]  /*0080*/  LDC.64 R2, c[0x0][0x388] ;  /* 0x0000e200ff027b82 */ /* 0x000e220000000a00 */
[----:B------:R-:W1:Y:S01]  /*0090*/  LDCU.64 UR12, c[0x0][0x358] ;  /* 0x00006b00ff0c77ac */ /* 0x000e620008000a00 */
[----:B0-----:R-:W-:-:S05]  /*00a0*/  IMAD.WIDE R2, R0, 0x4, R2 ;  /* 0x0000000400027825 */ /* 0x001fca00078e0202 */
[----:B-1----:R-:W2:Y:S04]  /*00b0*/  LDG.E R10, desc[UR12][R2.64] ;  /* 0x0000000c020a7981 */ /* 0x002ea8000c1e1900 */
[----:B------:R-:W2:Y:S02]  /*00c0*/  LDG.E R17, desc[UR12][R2.64+0x4] ;  /* 0x0000040c02117981 */ /* 0x000ea4000c1e1900 */
[----:B--2---:R-:W-:-:S13]  /*00d0*/  ISETP.GE.AND P0, PT, R10, R17, PT ;  /* 0x000000110a00720c */ /* 0x004fda0003f06270 */
[----:B------:R-:W-:Y:S05]  /*00e0*/  @P0 EXIT ;  /* 0x000000000000094d */ /* 0x000fea0003800000 */
[CC--:B------:R-:W-:Y:S01]  /*00f0*/  IADD3 R2, PT, PT, -R10.reuse, R17.reuse, RZ ;  /* 0x000000110a027210 */ /* 0x0c0fe20007ffe1ff */
[----:B------:R-:W0:Y:S01]  /*0100*/  LDCU UR4, c[0x0][0x3a4] ;  /* 0x00007480ff0477ac */ /* 0x000e220008000800 */
[----:B------:R-:W-:Y:S01]  /*0110*/  IADD3 R4, PT, PT, R10, -R17, RZ ;  /* 0x800000110a047210 */ /* 0x000fe20007ffe0ff */
[----:B------:R-:W-:Y:S01]  /*0120*/  BSSY.RECONVERGENT B0, `(.L_x_0) ;  /* 0x0000015000007945 */ /* 0x000fe20003800200 */
[----:B------:R-:W-:Y:S02]  /*0130*/  LOP3.LUT P1, R3, R2, 0x3, RZ, 0xc0, !PT ;  /* 0x0000000302037812 */ /* 0x000fe4000782c0ff */
[----:B------:R-:W-:Y:S02]  /*0140*/  ISETP.GT.U32.AND P0, PT, R4, -0x4, PT ;  /* 0xfffffffc0400780c */ /* 0x000fe40003f04070 */
[----:B------:R-:W-:-:S09]  /*0150*/  MOV R2, R10 ;  /* 0x0000000a00027202 */ /* 0x000fd20000000f00 */
[----:B------:R-:W-:Y:S05]  /*0160*/  @!P1 BRA `(.L_x_1) ;  /* 0x0000000000409947 */ /* 0x000fea0003800000 */
[----:B------:R-:W1:Y:S01]  /*0170*/  LDC.64 R4, c[0x0][0x380] ;  /* 0x0000e000ff047b82 */ /* 0x000e620000000a00 */
[----:B------:R-:W-:Y:S02]  /*0180*/  IADD3 R3, PT, PT, -R3, RZ, RZ ;  /* 0x000000ff03037210 */ /* 0x000fe40007ffe1ff */
[----:B------:R-:W-:-:S05]  /*0190*/  MOV R2, R10 ;  /* 0x0000000a00027202 */ /* 0x000fca0000000f00 */
[----:B------:R-:W2:Y:S08]  /*01a0*/  LDC.64 R6, c[0x0][0x390] ;  /* 0x0000e400ff067b82 */ /* 0x000eb00000000a00 */
[----:B------:R-:W3:Y:S02]  /*01b0*/  LDC.64 R8, c[0x0][0x398] ;  /* 0x0000e600ff087b82 */ /* 0x000ee40000000a00 */
.L_x_2:
[----:B--2---:R-:W-:-:S06]  /*01c0*/  IMAD.WIDE R12, R2, 0x4, R6 ;  /* 0x00000004020c7825 */ /* 0x004fcc00078e0206 */
[----:B------:R-:W0:Y:S01]  /*01d0*/  LDG.E R13, desc[UR12][R12.64] ;  /* 0x0000000c0c0d7981 */ /* 0x000e22000c1e1900 */
[----:B---34-:R-:W-:-:S06]  /*01e0*/  IMAD.WIDE R10, R2, 0x4, R8 ;  /* 0x00000004020a7825 */ /* 0x018fcc00078e0208 */
[----:B------:R-:W2:Y:S01]  /*01f0*/  LDG.E R11, desc[UR12][R10.64] ;  /* 0x0000000c0a0b7981 */ /* 0x000ea2000c1e1900 */
[----:B------:R-:W-:Y:S01]  /*0200*/  IADD3 R3, PT, PT, R3, 0x1, RZ ;  /* 0x0000000103037810 */ /* 0x000fe20007ffe0ff */
[----:B------:R-:W-:-:S03]  /*0210*/  VIADD R2, R2, 0x1 ;  /* 0x0000000102027836 */ /* 0x000fc60000000000 */
[----:B------:R-:W-:Y:S01]  /*0220*/  ISETP.NE.AND P1, PT, R3, RZ, PT ;  /* 0x000000ff0300720c */ /* 0x000fe20003f25270 */
[----:B0-----:R-:W-:-:S04]  /*0230*/  IMAD R15, R0, UR4, R13 ;  /* 0x00000004000f7c24 */ /* 0x001fc8000f8e020d */
[----:B-1----:R-:W-:-:S05]  /*0240*/  IMAD.WIDE R14, R15, 0x4, R4 ;  /* 0x000000040f0e7825 */ /* 0x002fca00078e0204 */
[----:B--2---:R4:W-:Y:S03]  /*0250*/  STG.E desc[UR12][R14.64], R11 ;  /* 0x0000000b0e007986 */ /* 0x0049e6000c10190c */
[----:B------:R-:W-:Y:S05]  /*0260*/  @P1 BRA `(.L_x_2) ;  /* 0xfffffffc00d41947 */ /* 0x000fea000383ffff */
.L_x_1:
[----:B0-----:R-:W-:Y:S05]  /*0270*/  BSYNC.RECONVERGENT B0 ;  /* 0x0000000000007941 */ /* 0x001fea0003800200 */
.L_x_0:
[----:B------:R-:W-:Y:S05]  /*0280*/  @P0 EXIT ;  /* 0x000000000000094d */ /* 0x000fea0003800000 */
[----:B------:R-:W0:Y:S01]  /*0290*/  LDCU.128 UR8, c[0x0][0x390] ;  /* 0x00007200ff0877ac */ /* 0x000e220008000c00 */
[----:B------:R-:W-:Y:S01]  /*02a0*/  IADD3 R3, PT, PT, -R17, R2, RZ ;  /* 0x0000000211037210 */ /* 0x000fe20007ffe1ff */
[----:B------:R-:W1:Y:S01]  /*02b0*/  LDCU UR14, c[0x0][0x3a4] ;  /* 0x00007480ff0e77ac */ /* 0x000e620008000800 */
[----:B0-----:R-:W-:Y:S02]  /*02c0*/  UIADD3 UR6, UP0, UPT, UR8, 0x8, URZ ;  /* 0x0000000808067890 */ /* 0x001fe4000ff1e0ff */
[----:B------:R-:W-:Y:S02]  /*02d0*/  UIADD3 UR4, UP1, UPT, UR10, 0x8, URZ ;  /* 0x000000080a047890 */ /* 0x000fe4000ff3e0ff */
[----:B------:R-:W-:Y:S02]  /*02e0*/  UIADD3.X UR7, UPT, UPT, URZ, UR9, URZ, UP0, !UPT ;  /* 0x00000009ff077290 */ /* 0x000fe400087fe4ff */
[----:B-1----:R-:W-:-:S12]  /*02f0*/  UIADD3.X UR5, UPT, UPT, URZ, UR11, URZ, UP1, !UPT ;  /* 0x0000000bff057290 */ /* 0x002fd80008ffe4ff */
.L_x_3:
[----:B------:R-:W-:Y:S01]  /*0300*/  MOV R4, UR6 ;  /* 0x0000000600047c02 */ /* 0x000fe20008000f00 */
[----:B------:R-:W-:Y:S01]  /*0310*/  IMAD.U32 R6, RZ, RZ, UR4 ;  /* 0x00000004ff067e24 */ /* 0x000fe2000f8e00ff */
[----:B------:R-:W-:Y:S01]  /*0320*/  MOV R5, UR7 ;  /* 0x0000000700057c02 */ /* 0x000fe20008000f00 */
[----:B-1----:R-:W0:Y:S01]  /*0330*/  LDC.64 R8, c[0x0][0x380] ;  /* 0x0000e000ff087b82 */ /* 0x002e220000000a00 */
[----:B------:R-:W-:Y:S01]  /*0340*/  MOV R7, UR5 ;  /* 0x0000000500077c02 */ /* 0x000fe20008000f00 */
[----:B------:R-:W-:-:S05]  /*0350*/  IMAD.WIDE R4, R2, 0x4, R4 ;  /* 0x0000000402047825 */ /* 0x000fca00078e0204 */
[----:B----4-:R-:W2:Y:S01]  /*0360*/  LDG.E R11, desc[UR12][R4.64+-0x8] ;  /* 0xfffff80c040b7981 */ /* 0x010ea2000c1e1900 */
[----:B------:R-:W-:-:S05]  /*0370*/  IMAD.WIDE R6, R2, 0x4, R6 ;  /* 0x0000000402067825 */ /* 0x000fca00078e0206 */
[----:B------:R-:W3:Y:S01]  /*0380*/  LDG.E R17, desc[UR12][R6.64+-0x8] ;  /* 0xfffff80c06117981 */ /* 0x000ee2000c1e1900 */
[----:B--2---:R-:W-:-:S04]  /*0390*/  IMAD R11, R0, UR14, R11 ;  /* 0x0000000e000b7c24 */ /* 0x004fc8000f8e020b */
[----:B0-----:R-:W-:-:S05]  /*03a0*/  IMAD.WIDE R10, R11, 0x4, R8 ;  /* 0x000000040b0a7825 */ /* 0x001fca00078e0208 */
[----:B---3--:R0:W-:Y:S04]  /*03b0*/  STG.E desc[UR12][R10.64], R17 ;  /* 0x000000110a007986 */ /* 0x0081e8000c10190c */
[----:B------:R-:W2:Y:S04]  /*03c0*/  LDG.E R13, desc[UR12][R4.64+-0x4] ;  /* 0xfffffc0c040d7981 */ /* 0x000ea8000c1e1900 */
[----:B------:R-:W3:Y:S01]  /*03d0*/  LDG.E R19, desc[UR12][R6.64+-0x4] ;  /* 0xfffffc0c06137981 */ /* 0x000ee2000c1e1900 */
[----:B--2---:R-:W-:-:S04]  /*03e0*/  IMAD R13, R0, UR14, R13 ;  /* 0x0000000e000d7c24 */ /* 0x004fc8000f8e020d */
[----:B------:R-:W-:-:S05]  /*03f0*/  IMAD.WIDE R12, R13, 0x4, R8 ;  /* 0x000000040d0c7825 */ /* 0x000fca00078e0208 */
[----:B---3--:R1:W-:Y:S04]  /*0400*/  STG.E desc[UR12][R12.64], R19 ;  /* 0x000000130c007986 */ /* 0x0083e8000c10190c */
[----:B------:R-:W2:Y:S04]  /*0410*/  LDG.E R15, desc[UR12][R4.64] ;  /* 0x0000000c040f7981 */ /* 0x000ea8000c1e1900 */
[----:B------:R-:W3:Y:S01]  /*0420*/  LDG.E R21, desc[UR12][R6.64] ;  /* 0x0000000c06157981 */ /* 0x000ee2000c1e1900 */
[----:B--2---:R-:W-:-:S04]  /*0430*/  IMAD R15, R0, UR14, R15 ;  /* 0x0000000e000f7c24 */ /* 0x004fc8000f8e020f */
[----:B------:R-:W-:-:S05]  /*0440*/  IMAD.WIDE R14, R15, 0x4, R8 ;  /* 0x000000040f0e7825 */ /* 0x000fca00078e0208 */
[----:B---3--:R1:W-:Y:S04]  /*0450*/  STG.E desc[UR12][R14.64], R21 ;  /* 0x000000150e007986 */ /* 0x0083e8000c10190c */
[----:B0-----:R-:W2:Y:S04]  /*0460*/  LDG.E R11, desc[UR12][R4.64+0x4] ;  /* 0x0000040c040b7981 */ /* 0x001ea8000c1e1900 */
[----:B------:R-:W3:Y:S01]  /*0470*/  LDG.E R17, desc[UR12][R6.64+0x4] ;  /* 0x0000040c06117981 */ /* 0x000ee2000c1e1900 */
[----:B------:R-:W-:Y:S02]  /*0480*/  IADD3 R3, PT, PT, R3, 0x4, RZ ;  /* 0x0000000403037810 */ /* 0x000fe40007ffe0ff */
[----:B------:R-:W-:-:S02]  /*0490*/  IADD3 R2, PT, PT, R2, 0x4, RZ ;  /* 0x0000000402027810 */ /* 0x000fc40007ffe0ff */
[----:B------:R-:W-:Y:S01]  /*04a0*/  ISETP.NE.AND P0, PT, R3, RZ, PT ;  /* 0x000000ff0300720c */ /* 0x000fe20003f05270 */
[----:B--2---:R-:W-:-:S04]  /*04b0*/  IMAD R11, R0, UR14, R11 ;  /* 0x0000000e000b7c24 */ /* 0x004fc8000f8e020b */
[----:B------:R-:W-:-:S05]  /*04c0*/  IMAD.WIDE R8, R11, 0x4, R8 ;  /* 0x000000040b087825 */ /* 0x000fca00078e0208 */
[----:B---3--:R1:W-:Y:S03]  /*04d0*/  STG.E desc[UR12][R8.64], R17 ;  /* 0x0000001108007986 */ /* 0x0083e6000c10190c */
[----:B------:R-:W-:Y:S05]  /*04e0*/  @P0 BRA `(.L_x_3) ;  /* 0xfffffffc00840947 */ /* 0x000fea000383ffff */
[----:B------:R-:W-:Y:S05]  /*04f0*/  EXIT ;  /* 0x000000000000794d */ /* 0x000fea0003800000 */
.L_x_4:
[----:B------:R-:W-:-:S00]  /*0500*/  BRA `(.L_x_4) ;  /* 0xfffffffc00fc7947 */ /* 0x000fc0000383ffff */
[----:B------:R-:W-:-:S00]  /*0510*/  NOP ;  /* 0x0000000000007918 */ /* 0x000fc00000000000 */
        /* <DEDUP_REMOVED lines=14> */
.L_x_17:


//--------------------- .text._Z6encodePiS_S_S_ii --------------------------
	.section	.text._Z6encodePiS_S_S_ii,"ax",@progbits
	.align	128
        .global         _Z6encodePiS_S_S_ii
        .type           _Z6encodePiS_S_S_ii,@function
        .size           _Z6encodePiS_S_S_ii,(.L_x_18 - _Z6encodePiS_S_S_ii)
        .other          _Z6encodePiS_S_S_ii,@"STO_CUDA_ENTRY STV_DEFAULT"
_Z6encodePiS_S_S_ii:
.text._Z6encodePiS_S_S_ii:
        /* <DEDUP_REMOVED lines=8> */
[----:B------:R-:W0:Y:S02]  /*0080*/  LDCU UR4, c[0x0][0x3a4] ;  /* 0x00007480ff0477ac */ /* 0x000e240008000800 */
[----:B0-----:R-:W-:-:S04]  /*0090*/  MOV R0, UR4 ;  /* 0x0000000400007c02 */ /* 0x001fc80008000f00 */
[----:B------:R-:W-:-:S13]  /*00a0*/  ISETP.GE.AND P0, PT, R0, 0x1, PT ;  /* 0x000000010000780c */ /* 0x000fda0003f06270 */
[----:B------:R-:W-:Y:S05]  /*00b0*/  @!P0 EXIT ;  /* 0x000000000000894d */ /* 0x000fea0003800000 */
[----:B------:R-:W0:Y:S01]  /*00c0*/  LDC.64 R2, c[0x0][0x388] ;  /* 0x0000e200ff027b82 */ /* 0x000e220000000a00 */
[----:B------:R-:W1:Y:S01]  /*00d0*/  LDCU.64 UR4, c[0x0][0x358] ;  /* 0x00006b00ff0477ac */ /* 0x000e620008000a00 */
[C---:B------:R-:W-:Y:S02]  /*00e0*/  ISETP.GE.U32.AND P1, PT, R0.reuse, 0x8, PT ;  /* 0x000000080000780c */ /* 0x040fe40003f26070 */
[----:B------:R-:W-:Y:S02]  /*00f0*/  LOP3.LUT R18, R0, 0x7, RZ, 0xc0, !PT ;  /* 0x0000000700127812 */ /* 0x000fe400078ec0ff */
[----:B------:R-:W-:Y:S02]  /*0100*/  CS2R R8, SRZ ;  /* 0x0000000000087805 */ /* 0x000fe4000001ff00 */
[----:B------:R-:W-:Y:S01]  /*0110*/  ISETP.NE.AND P0, PT, R18, RZ, PT ;  /* 0x000000ff1200720c */ /* 0x000fe20003f05270 */
[----:B0-----:R-:W-:-:S05]  /*0120*/  IMAD.WIDE R2, R7, 0x4, R2 ;  /* 0x0000000407027825 */ /* 0x001fca00078e0202 */
[----:B-1----:R0:W5:Y:S01]  /*0130*/  LDG.E R6, desc[UR4][R2.64] ;  /* 0x0000000402067981 */ /* 0x002162000c1e1900 */
[----:B------:R-:W-:Y:S06]  /*0140*/  @!P1 BRA `(.L_x_5) ;  /* 0x0000000400889947 */ /* 0x000fec0003800000 */
[----:B------:R-:W1:Y:S01]  /*0150*/  LDC R10, c[0x0][0x3a4] ;  /* 0x0000e900ff0a7b82 */ /* 0x000e620000000800 */
[----:B------:R-:W-:Y:S01]  /*0160*/  HFMA2 R9, -RZ, RZ, 0, 0 ;  /* 0x00000000ff097431 */ /* 0x000fe200000001ff */
[----:B------:R-:W-:Y:S01]  /*0170*/  LOP3.LUT R8, R0, 0x7ffffff8, RZ, 0xc0, !PT ;  /* 0x7ffffff800087812 */ /* 0x000fe200078ec0ff */
[----:B------:R-:W-:-:S05]  /*0180*/  IMAD.MOV.U32 R11, RZ, RZ, RZ ;  /* 0x000000ffff0b7224 */ /* 0x000fca00078e00ff */
[----:B0-----:R-:W0:Y:S02]  /*0190*/  LDC.64 R2, c[0x0][0x380] ;  /* 0x0000e000ff027b82 */ /* 0x001e240000000a00 */
.L_x_6:
[----:B-1----:R-:W-:Y:S01]  /*01a0*/  IMAD.MOV.U32 R0, RZ, RZ, R10 ;  /* 0x000000ffff007224 */ /* 0x002fe200078e000a */
[----:B--2---:R-:W1:Y:S03]  /*01b0*/  LDC.64 R14, c[0x0][0x390] ;  /* 0x0000e400ff0e7b82 */ /* 0x004e660000000a00 */
[----:B------:R-:W-:-:S04]  /*01c0*/  IMAD R5, R7, R0, R11 ;  /* 0x0000000007057224 */ /* 0x000fc800078e020b */
[----:B0-----:R-:W-:Y:S01]  /*01d0*/  IMAD.WIDE R4, R5, 0x4, R2 ;  /* 0x0000000405047825 */ /* 0x001fe200078e0202 */
[----:B------:R-:W0:Y:S04]  /*01e0*/  LDC.64 R12, c[0x0][0x398] ;  /* 0x0000e600ff0c7b82 */ /* 0x000e280000000a00 */
[----:B------:R-:W2:Y:S04]  /*01f0*/  LDG.E R25, desc[UR4][R4.64] ;  /* 0x0000000404197981 */ /* 0x000ea8000c1e1900 */
[----:B------:R-:W3:Y:S01]  /*0200*/  LDC.64 R16, c[0x0][0x390] ;  /* 0x0000e400ff107b82 */ /* 0x000ee20000000a00 */
[----:B--2---:R-:W-:-:S13]  /*0210*/  ISETP.NE.AND P1, PT, R25, RZ, PT ;  /* 0x000000ff1900720c */ /* 0x004fda0003f25270 */
[----:B-----5:R-:W-:-:S05]  /*0220*/  @P1 IADD3 R21, PT, PT, R6, R9, RZ ;  /* 0x0000000906151210 */ /* 0x020fca0007ffe0ff */
[----:B-1----:R-:W-:-:S04]  /*0230*/  @P1 IMAD.WIDE R14, R21, 0x4, R14 ;  /* 0x00000004150e1825 */ /* 0x002fc800078e020e */
[----:B0-----:R-:W-:Y:S01]  /*0240*/  @P1 IMAD.WIDE R20, R21, 0x4, R12 ;  /* 0x0000000415141825 */ /* 0x001fe200078e020c */
[----:B------:R0:W-:Y:S01]  /*0250*/  @P1 STG.E desc[UR4][R14.64], R11 ;  /* 0x0000000b0e001986 */ /* 0x0001e2000c101904 */
[----:B------:R-:W1:Y:S03]  /*0260*/  LDC.64 R12, c[0x0][0x398] ;  /* 0x0000e600ff0c7b82 */ /* 0x000e660000000a00 */
[----:B------:R-:W-:Y:S04]  /*0270*/  @P1 STG.E desc[UR4][R20.64], R25 ;  /* 0x0000001914001986 */ /* 0x000fe8000c101904 */
[----:B------:R-:W2:Y:S01]  /*0280*/  LDG.E R27, desc[UR4][R4.64+0x4] ;  /* 0x00000404041b7981 */ /* 0x000ea2000c1e1900 */
[----:B------:R-:W-:Y:S01]  /*0290*/  @P1 VIADD R9, R9, 0x1 ;  /* 0x0000000109091836 */ /* 0x000fe20000000000 */
[----:B0-----:R-:W0:Y:S01]  /*02a0*/  LDC.64 R14, c[0x0][0x390] ;  /* 0x0000e400ff0e7b82 */ /* 0x001e220000000a00 */
[----:B--2---:R-:W-:-:S13]  /*02b0*/  ISETP.NE.AND P2, PT, R27, RZ, PT ;  /* 0x000000ff1b00720c */ /* 0x004fda0003f45270 */
[----:B------:R-:W-:Y:S01]  /*02c0*/  @P2 IADD3 R23, PT, PT, R6, R9, RZ ;  /* 0x0000000906172210 */ /* 0x000fe20007ffe0ff */
[----:B------:R-:W-:-:S04]  /*02d0*/  @P2 VIADD R19, R11, 0x1 ;  /* 0x000000010b132836 */ /* 0x000fc80000000000 */
[----:B---3--:R-:W-:-:S04]  /*02e0*/  @P2 IMAD.WIDE R16, R23, 0x4, R16 ;  /* 0x0000000417102825 */ /* 0x008fc800078e0210 */
[----:B-1----:R-:W-:Y:S01]  /*02f0*/  @P2 IMAD.WIDE R22, R23, 0x4, R12 ;  /* 0x0000000417162825 */ /* 0x002fe200078e020c */
[----:B------:R1:W-:Y:S01]  /*0300*/  @P2 STG.E desc[UR4][R16.64], R19 ;  /* 0x0000001310002986 */ /* 0x0003e2000c101904 */
[----:B------:R-:W2:Y:S03]  /*0310*/  LDC.64 R12, c[0x0][0x398] ;  /* 0x0000e600ff0c7b82 */ /* 0x000ea60000000a00 */
[----:B------:R3:W-:Y:S04]  /*0320*/  @P2 STG.E desc[UR4][R22.64], R27 ;  /* 0x0000001b16002986 */ /* 0x0007e8000c101904 */
[----:B------:R-:W4:Y:S01]  /*0330*/  LDG.E R29, desc[UR4][R4.64+0x8] ;  /* 0x00000804041d7981 */ /* 0x000f22000c1e1900 */
[----:B------:R-:W-:Y:S01]  /*0340*/  @P2 IADD3 R9, PT, PT, R9, 0x1, RZ ;  /* 0x0000000109092810 */ /* 0x000fe20007ffe0ff */
[----:B-1----:R-:W1:Y:S01]  /*0350*/  LDC.64 R16, c[0x0][0x390] ;  /* 0x0000e400ff107b82 */ /* 0x002e620000000a00 */
[----:B----4-:R-:W-:-:S13]  /*0360*/  ISETP.NE.AND P1, PT, R29, RZ, PT ;  /* 0x000000ff1d00720c */ /* 0x010fda0003f25270 */
[----:B------:R-:W-:Y:S01]  /*0370*/  @P1 IMAD.IADD R21, R6, 0x1, R9 ;  /* 0x0000000106151824 */ /* 0x000fe200078e0209 */
[----:B------:R-:W-:-:S03]  /*0380*/  @P1 IADD3 R25, PT, PT, R11, 0x2, RZ ;  /* 0x000000020b191810 */ /* 0x000fc60007ffe0ff */
[----:B0-----:R-:W-:-:S04]  /*0390*/  @P1 IMAD.WIDE R14, R21, 0x4, R14 ;  /* 0x00000004150e1825 */ /* 0x001fc800078e020e */
[----:B--2---:R-:W-:Y:S01]  /*03a0*/  @P1 IMAD.WIDE R20, R21, 0x4, R12 ;  /* 0x0000000415141825 */ /* 0x004fe200078e020c */
[----:B------:R0:W-:Y:S01]  /*03b0*/  @P1 STG.E desc[UR4][R14.64], R25 ;  /* 0x000000190e001986 */ /* 0x0001e2000c101904 */
[----:B------:R-:W2:Y:S03]  /*03c0*/  LDC.64 R12, c[0x0][0x398] ;  /* 0x0000e600ff0c7b82 */ /* 0x000ea60000000a00 */
[----:B------:R4:W-:Y:S04]  /*03d0*/  @P1 STG.E desc[UR4][R20.64], R29 ;  /* 0x0000001d14001986 */ /* 0x0009e8000c101904 */
[----:B---3--:R-:W3:Y:S01]  /*03e0*/  LDG.E R27, desc[UR4][R4.64+0xc] ;  /* 0x00000c04041b7981 */ /* 0x008ee2000c1e1900 */
[----:B------:R-:W-:Y:S01]  /*03f0*/  @P1 VIADD R9, R9, 0x1 ;  /* 0x0000000109091836 */ /* 0x000fe20000000000 */
[----:B0-----:R-:W0:Y:S01]  /*0400*/  LDC.64 R14, c[0x0][0x390] ;  /* 0x0000e400ff0e7b82 */ /* 0x001e220000000a00 */
[----:B---3--:R-:W-:-:S13]  /*0410*/  ISETP.NE.AND P2, PT, R27, RZ, PT ;  /* 0x000000ff1b00720c */ /* 0x008fda0003f45270 */
[----:B------:R-:W-:Y:S01]  /*0420*/  @P2 IADD3 R23, PT, PT, R6, R9, RZ ;  /* 0x0000000906172210 */ /* 0x000fe20007ffe0ff */
[----:B------:R-:W-:-:S04]  /*0430*/  @P2 VIADD R19, R11, 0x3 ;  /* 0x000000030b132836 */ /* 0x000fc80000000000 */
[----:B-1----:R-:W-:-:S04]  /*0440*/  @P2 IMAD.WIDE R16, R23, 0x4, R16 ;  /* 0x0000000417102825 */ /* 0x002fc800078e0210 */
[----:B--2---:R-:W-:Y:S01]  /*0450*/  @P2 IMAD.WIDE R22, R23, 0x4, R12 ;  /* 0x0000000417162825 */ /* 0x004fe200078e020c */
[----:B------:R1:W-:Y:S01]  /*0460*/  @P2 STG.E desc[UR4][R16.64], R19 ;  /* 0x0000001310002986 */ /* 0x0003e2000c101904 */
[----:B------:R-:W2:Y:S03]  /*0470*/  LDC.64 R12, c[0x0][0x398] ;  /* 0x0000e600ff0c7b82 */ /* 0x000ea60000000a00 */
[----:B------:R3:W-:Y:S04]  /*0480*/  @P2 STG.E desc[UR4][R22.64], R27 ;  /* 0x0000001b16002986 */ /* 0x0007e8000c101904 */
[----:B----4-:R-:W4:Y:S01]  /*0490*/  LDG.E R29, desc[UR4][R4.64+0x10] ;  /* 0x00001004041d7981 */ /* 0x010f22000c1e1900 */
        /* <DEDUP_REMOVED lines=14> */
[----:B------:R-:W-:Y:S02]  /*0580*/  @P2 IADD3 R23, PT, PT, R6, R9, RZ ;  /* 0x0000000906172210 */ /* 0x000fe40007ffe0ff */
[----:B------:R-:W-:-:S03]  /*0590*/  @P2 IADD3 R19, PT, PT, R11, 0x5, RZ ;  /* 0x000000050b132810 */ /* 0x000fc60007ffe0ff */
[----:B-1----:R-:W-:-:S04]  /*05a0*/  @P2 IMAD.WIDE R16, R23, 0x4, R16 ;  /* 0x0000000417102825 */ /* 0x002fc800078e0210 */
[----:B--2---:R-:W-:Y:S01]  /*05b0*/  @P2 IMAD.WIDE R22, R23, 0x4, R12 ;  /* 0x0000000417162825 */ /* 0x004fe200078e020c */
[----:B------:R1:W-:Y:S01]  /*05c0*/  @P2 STG.E desc[UR4][R16.64], R19 ;  /* 0x0000001310002986 */ /* 0x0003e2000c101904 */
[----:B------:R-:W2:Y:S03]  /*05d0*/  LDC.64 R12, c[0x0][0x398] ;  /* 0x0000e600ff0c7b82 */ /* 0x000ea60000000a00 */
[----:B------:R3:W-:Y:S04]  /*05e0*/  @P2 STG.E desc[UR4][R22.64], R27 ;  /* 0x0000001b16002986 */ /* 0x0007e8000c101904 */
[----:B----4-:R-:W4:Y:S01]  /*05f0*/  LDG.E R29, desc[UR4][R4.64+0x18] ;  /* 0x00001804041d7981 */ /* 0x010f22000c1e1900 */
[----:B------:R-:W-:Y:S01]  /*0600*/  @P2 VIADD R9, R9, 0x1 ;  /* 0x0000000109092836 */ /* 0x000fe20000000000 */
[----:B-1----:R-:W1:Y:S01]  /*0610*/  LDC.64 R16, c[0x0][0x390] ;  /* 0x0000e400ff107b82 */ /* 0x002e620000000a00 */
[----:B----4-:R-:W-:-:S13]  /*0620*/  ISETP.NE.AND P1, PT, R29, RZ, PT ;  /* 0x000000ff1d00720c */ /* 0x010fda0003f25270 */
[----:B------:R-:W-:Y:S02]  /*0630*/  @P1 IADD3 R21, PT, PT, R6, R9, RZ ;  /* 0x0000000906151210 */ /* 0x000fe40007ffe0ff */
[----:B------:R-:W-:-:S03]  /*0640*/  @P1 IADD3 R25, PT, PT, R11, 0x6, RZ ;  /* 0x000000060b191810 */ /* 0x000fc60007ffe0ff */
[----:B0-----:R-:W-:-:S04]  /*0650*/  @P1 IMAD.WIDE R14, R21, 0x4, R14 ;  /* 0x00000004150e1825 */ /* 0x001fc800078e020e */
[----:B--2---:R-:W-:Y:S01]  /*0660*/  @P1 IMAD.WIDE R20, R21, 0x4, R12 ;  /* 0x0000000415141825 */ /* 0x004fe200078e020c */
[----:B------:R2:W-:Y:S01]  /*0670*/  @P1 STG.E desc[UR4][R14.64], R25 ;  /* 0x000000190e001986 */ /* 0x0005e2000c101904 */
[----:B------:R-:W0:Y:S03]  /*0680*/  LDC.64 R12, c[0x0][0x398] ;  /* 0x0000e600ff0c7b82 */ /* 0x000e260000000a00 */
[----:B------:R2:W-:Y:S04]  /*0690*/  @P1 STG.E desc[UR4][R20.64], R29 ;  /* 0x0000001d14001986 */ /* 0x0005e8000c101904 */
[----:B------:R-:W4:Y:S01]  /*06a0*/  LDG.E R5, desc[UR4][R4.64+0x1c] ;  /* 0x00001c0404057981 */ /* 0x000f22000c1e1900 */
[----:B------:R-:W-:Y:S01]  /*06b0*/  @P1 VIADD R9, R9, 0x1 ;  /* 0x0000000109091836 */ /* 0x000fe20000000000 */
[----:B----4-:R-:W-:-:S13]  /*06c0*/  ISETP.NE.AND P2, PT, R5, RZ, PT ;  /* 0x000000ff0500720c */ /* 0x010fda0003f45270 */
[----:B---3--:R-:W-:Y:S02]  /*06d0*/  @P2 IADD3 R23, PT, PT, R6, R9, RZ ;  /* 0x0000000906172210 */ /* 0x008fe40007ffe0ff */
[C---:B------:R-:W-:Y:S01]  /*06e0*/  @P2 IADD3 R19, PT, PT, R11.reuse, 0x7, RZ ;  /* 0x000000070b132810 */ /* 0x040fe20007ffe0ff */
[----:B------:R-:W-:Y:S01]  /*06f0*/  VIADD R11, R11, 0x8 ;  /* 0x000000080b0b7836 */ /* 0x000fe20000000000 */
[----:B------:R-:W-:Y:S01]  /*0700*/  @P2 IADD3 R9, PT, PT, R9, 0x1, RZ ;  /* 0x0000000109092810 */ /* 0x000fe20007ffe0ff */
[----:B-1----:R-:W-:-:S03]  /*0710*/  @P2 IMAD.WIDE R16, R23, 0x4, R16 ;  /* 0x0000000417102825 */ /* 0x002fc600078e0210 */
[----:B------:R-:W-:Y:S01]  /*0720*/  ISETP.NE.AND P1, PT, R11, R8, PT ;  /* 0x000000080b00720c */ /* 0x000fe20003f25270 */
[----:B0-----:R-:W-:Y:S01]  /*0730*/  @P2 IMAD.WIDE R12, R23, 0x4, R12 ;  /* 0x00000004170c2825 */ /* 0x001fe200078e020c */
[----:B------:R2:W-:Y:S04]  /*0740*/  @P2 STG.E desc[UR4][R16.64], R19 ;  /* 0x0000001310002986 */ /* 0x0005e8000c101904 */
[----:B------:R2:W-:Y:S07]  /*0750*/  @P2 STG.E desc[UR4][R12.64], R5 ;  /* 0x000000050c002986 */ /* 0x0005ee000c101904 */
[----:B------:R-:W-:Y:S05]  /*0760*/  @P1 BRA `(.L_x_6) ;  /* 0xfffffff8008c1947 */ /* 0x000fea000383ffff */
.L_x_5:
[----:B------:R-:W-:Y:S05]  /*0770*/  @!P0 EXIT ;  /* 0x000000000000894d */ /* 0x000fea0003800000 */
[----:B------:R-:W-:Y:S02]  /*0780*/  ISETP.GE.U32.AND P1, PT, R18, 0x4, PT ;  /* 0x000000041200780c */ /* 0x000fe40003f26070 */
[----:B--2---:R-:W-:-:S04]  /*0790*/  LOP3.LUT R16, R0, 0x3, RZ, 0xc0, !PT ;  /* 0x0000000300107812 */ /* 0x004fc800078ec0ff */
[----:B------:R-:W-:-:S07]  /*07a0*/  ISETP.NE.AND P0, PT, R16, RZ, PT ;  /* 0x000000ff1000720c */ /* 0x000fce0003f05270 */
[----:B------:R-:W-:Y:S06]  /*07b0*/  @!P1 BRA `(.L_x_7) ;  /* 0x0000000000bc9947 */ /* 0x000fec0003800000 */
[----:B0-----:R-:W0:Y:S01]  /*07c0*/  LDC.64 R2, c[0x0][0x380] ;  /* 0x0000e000ff027b82 */ /* 0x001e220000000a00 */
[----:B------:R-:W-:-:S07]  /*07d0*/  IMAD R5, R7, R0, R8 ;  /* 0x0000000007057224 */ /* 0x000fce00078e0208 */
[----:B------:R-:W1:Y:S08]  /*07e0*/  LDC.64 R10, c[0x0][0x398] ;  /* 0x0000e600ff0a7b82 */ /* 0x000e700000000a00 */
[----:B------:R-:W2:Y:S01]  /*07f0*/  LDC.64 R14, c[0x0][0x398] ;  /* 0x0000e600ff0e7b82 */ /* 0x000ea20000000a00 */
[----:B0-----:R-:W-:-:S07]  /*0800*/  IMAD.WIDE R2, R5, 0x4, R2 ;  /* 0x0000000405027825 */ /* 0x001fce00078e0202 */
[----:B------:R-:W0:Y:S01]  /*0810*/  LDC.64 R4, c[0x0][0x390] ;  /* 0x0000e400ff047b82 */ /* 0x000e220000000a00 */
[----:B------:R-:W3:Y:S02]  /*0820*/  LDG.E R19, desc[UR4][R2.64] ;  /* 0x0000000402137981 */ /* 0x000ee4000c1e1900 */
[----:B---3--:R-:W-:-:S13]  /*0830*/  ISETP.NE.AND P2, PT, R19, RZ, PT ;  /* 0x000000ff1300720c */ /* 0x008fda0003f45270 */
[----:B-----5:R-:W-:-:S05]  /*0840*/  @P2 IADD3 R13, PT, PT, R6, R9, RZ ;  /* 0x00000009060d2210 */ /* 0x020fca0007ffe0ff */
[----:B0-----:R-:W-:-:S04]  /*0850*/  @P2 IMAD.WIDE R4, R13, 0x4, R4 ;  /* 0x000000040d042825 */ /* 0x001fc800078e0204 */
[----:B-1----:R-:W-:Y:S01]  /*0860*/  @P2 IMAD.WIDE R10, R13, 0x4, R10 ;  /* 0x000000040d0a2825 */ /* 0x002fe200078e020a */
[----:B------:R0:W-:Y:S01]  /*0870*/  @P2 STG.E desc[UR4][R4.64], R8 ;  /* 0x0000000804002986 */ /* 0x0001e2000c101904 */
[----:B------:R-:W1:Y:S03]  /*0880*/  LDC.64 R12, c[0x0][0x390] ;  /* 0x0000e400ff0c7b82 */ /* 0x000e660000000a00 */
[----:B------:R3:W-:Y:S04]  /*0890*/  @P2 STG.E desc[UR4][R10.64], R19 ;  /* 0x000000130a002986 */ /* 0x0007e8000c101904 */
[----:B------:R-:W4:Y:S01]  /*08a0*/  LDG.E R21, desc[UR4][R2.64+0x4] ;  /* 0x0000040402157981 */ /* 0x000f22000c1e1900 */
[----:B------:R-:W-:Y:S01]  /*08b0*/  @P2 VIADD R9, R9, 0x1 ;  /* 0x0000000109092836 */ /* 0x000fe20000000000 */
[----:B0-----:R-:W0:Y:S08]  /*08c0*/  LDC.64 R4, c[0x0][0x390] ;  /* 0x0000e400ff047b82 */ /* 0x001e300000000a00 */
[----:B---3--:R-:W3:Y:S01]  /*08d0*/  LDC.64 R10, c[0x0][0x398] ;  /* 0x0000e600ff0a7b82 */ /* 0x008ee20000000a00 */
[----:B----4-:R-:W-:-:S13]  /*08e0*/  ISETP.NE.AND P1, PT, R21, RZ, PT ;  /* 0x000000ff1500720c */ /* 0x010fda0003f25270 */
[----:B------:R-:W-:Y:S02]  /*08f0*/  @P1 IADD3 R23, PT, PT, R6, R9, RZ ;  /* 0x0000000906171210 */ /* 0x000fe40007ffe0ff */
[----:B------:R-:W-:-:S03]  /*0900*/  @P1 IADD3 R17, PT, PT, R8, 0x1, RZ ;  /* 0x0000000108111810 */ /* 0x000fc60007ffe0ff */
[----:B-1----:R-:W-:-:S04]  /*0910*/  @P1 IMAD.WIDE R12, R23, 0x4, R12 ;  /* 0x00000004170c1825 */ /* 0x002fc800078e020c */
[----:B--2---:R-:W-:Y:S01]  /*0920*/  @P1 IMAD.WIDE R14, R23, 0x4, R14 ;  /* 0x00000004170e1825 */ /* 0x004fe200078e020e */
[----:B------:R1:W-:Y:S04]  /*0930*/  @P1 STG.E desc[UR4][R12.64], R17 ;  /* 0x000000110c001986 */ /* 0x0003e8000c101904 */
[----:B------:R2:W-:Y:S04]  /*0940*/  @P1 STG.E desc[UR4][R14.64], R21 ;  /* 0x000000150e001986 */ /* 0x0005e8000c101904 */
[----:B------:R-:W4:Y:S01]  /*0950*/  LDG.E R23, desc[UR4][R2.64+0x8] ;  /* 0x0000080402177981 */ /* 0x000f22000c1e1900 */
[----:B------:R-:W-:Y:S01]  /*0960*/  @P1 VIADD R9, R9, 0x1 ;  /* 0x0000000109091836 */ /* 0x000fe20000000000 */
[----:B-1----:R-:W1:Y:S08]  /*0970*/  LDC.64 R12, c[0x0][0x390] ;  /* 0x0000e400ff0c7b82 */ /* 0x002e700000000a00 */
[----:B--2---:R-:W2:Y:S01]  /*0980*/  LDC.64 R14, c[0x0][0x398] ;  /* 0x0000e600ff0e7b82 */ /* 0x004ea20000000a00 */
[----:B----4-:R-:W-:-:S13]  /*0990*/  ISETP.NE.AND P2, PT, R23, RZ, PT ;  /* 0x000000ff1700720c */ /* 0x010fda0003f45270 */
[----:B------:R-:W-:Y:S02]  /*09a0*/  @P2 IADD3 R25, PT, PT, R6, R9, RZ ;  /* 0x0000000906192210 */ /* 0x000fe40007ffe0ff */
[----:B------:R-:W-:-:S03]  /*09b0*/  @P2 IADD3 R19, PT, PT, R8, 0x2, RZ ;  /* 0x0000000208132810 */ /* 0x000fc60007ffe0ff */
[----:B0-----:R-:W-:-:S04]  /*09c0*/  @P2 IMAD.WIDE R4, R25, 0x4, R4 ;  /* 0x0000000419042825 */ /* 0x001fc800078e0204 */
[----:B---3--:R-:W-:Y:S01]  /*09d0*/  @P2 IMAD.WIDE R10, R25, 0x4, R10 ;  /* 0x00000004190a2825 */ /* 0x008fe200078e020a */
[----:B------:R3:W-:Y:S04]  /*09e0*/  @P2 STG.E desc[UR4][R4.64], R19 ;  /* 0x0000001304002986 */ /* 0x0007e8000c101904 */
[----:B------:R3:W-:Y:S04]  /*09f0*/  @P2 STG.E desc[UR4][R10.64], R23 ;  /* 0x000000170a002986 */ /* 0x0007e8000c101904 */
[----:B------:R-:W4:Y:S01]  /*0a00*/  LDG.E R3, desc[UR4][R2.64+0xc] ;  /* 0x00000c0402037981 */ /* 0x000f22000c1e1900 */
[----:B------:R-:W-:Y:S01]  /*0a10*/  @P2 VIADD R9, R9, 0x1 ;  /* 0x0000000109092836 */ /* 0x000fe20000000000 */
[----:B----4-:R-:W-:-:S13]  /*0a20*/  ISETP.NE.AND P1, PT, R3, RZ, PT ;  /* 0x000000ff0300720c */ /* 0x010fda0003f25270 */
[----:B------:R-:W-:Y:S01]  /*0a30*/  @P1 IADD3 R21, PT, PT, R6, R9, RZ ;  /* 0x0000000906151210 */ /* 0x000fe20007ffe0ff */
[----:B------:R-:W-:Y:S01]  /*0a40*/  @P1 VIADD R9, R9, 0x1 ;  /* 0x0000000109091836 */ /* 0x000fe20000000000 */
[C---:B------:R-:W-:Y:S02]  /*0a50*/  @P1 IADD3 R17, PT, PT, R8.reuse, 0x3, RZ ;  /* 0x0000000308111810 */ /* 0x040fe40007ffe0ff */
[----:B------:R-:W-:Y:S01]  /*0a60*/  IADD3 R8, PT, PT, R8, 0x4, RZ ;  /* 0x0000000408087810 */ /* 0x000fe20007ffe0ff */
[----:B-1----:R-:W-:-:S04]  /*0a70*/  @P1 IMAD.WIDE R12, R21, 0x4, R12 ;  /* 0x00000004150c1825 */ /* 0x002fc800078e020c */
[----:B--2---:R-:W-:Y:S01]  /*0a80*/  @P1 IMAD.WIDE R14, R21, 0x4, R14 ;  /* 0x00000004150e1825 */ /* 0x004fe200078e020e */
[----:B------:R3:W-:Y:S04]  /*0a90*/  @P1 STG.E desc[UR4][R12.64], R17 ;  /* 0x000000110c001986 */ /* 0x0007e8000c101904 */
[----:B------:R3:W-:Y:S02]  /*0aa0*/  @P1 STG.E desc[UR4][R14.64], R3 ;  /* 0x000000030e001986 */ /* 0x0007e4000c101904 */
.L_x_7:
[----:B------:R-:W-:Y:S05]  /*0ab0*/  @!P0 EXIT ;  /* 0x000000000000894d */ /* 0x000fea0003800000 */
[----:B------:R-:W-:-:S13]  /*0ac0*/  ISETP.NE.AND P0, PT, R16, 0x1, PT ;  /* 0x000000011000780c */ /* 0x000fda0003f05270 */
[----:B------:R-:W-:Y:S05]  /*0ad0*/  @!P0 BRA `(.L_x_8) ;  /* 0x0000000000648947 */ /* 0x000fea0003800000 */
[----:B0--3--:R-:W0:Y:S01]  /*0ae0*/  LDC.64 R2, c[0x0][0x380] ;  /* 0x0000e000ff027b82 */ /* 0x009e220000000a00 */
        /* <DEDUP_REMOVED lines=13> */
[----:B------:R-:W3:Y:S01]  /*0bc0*/  LDG.E R19, desc[UR4][R2.64+0x4] ;  /* 0x0000040402137981 */ /* 0x000ee2000c1e1900 */
[----:B------:R-:W-:Y:S01]  /*0bd0*/  @P0 VIADD R9, R9, 0x1 ;  /* 0x0000000109090836 */ /* 0x000fe20000000000 */
[----:B---3--:R-:W-:-:S13]  /*0be0*/  ISETP.NE.AND P1, PT, R19, RZ, PT ;  /* 0x000000ff1300720c */ /* 0x008fda0003f25270 */
[----:B------:R-:W-:Y:S01]  /*0bf0*/  @P1 IADD3 R23, PT, PT, R6, R9, RZ ;  /* 0x0000000906171210 */ /* 0x000fe20007ffe0ff */
[----:B------:R-:W-:Y:S01]  /*0c00*/  @P1 VIADD R9, R9, 0x1 ;  /* 0x0000000109091836 */ /* 0x000fe20000000000 */
[C---:B------:R-:W-:Y:S02]  /*0c10*/  @P1 IADD3 R21, PT, PT, R8.reuse, 0x1, RZ ;  /* 0x0000000108151810 */ /* 0x040fe40007ffe0ff */
[----:B0-----:R-:W-:Y:S01]  /*0c20*/  IADD3 R8, PT, PT, R8, 0x2, RZ ;  /* 0x0000000208087810 */ /* 0x001fe20007ffe0ff */
[----:B-1----:R-:W-:-:S04]  /*0c30*/  @P1 IMAD.WIDE R12, R23, 0x4, R12 ;  /* 0x00000004170c1825 */ /* 0x002fc800078e020c */
[----:B--2---:R-:W-:Y:S01]  /*0c40*/  @P1 IMAD.WIDE R14, R23, 0x4, R14 ;  /* 0x00000004170e1825 */ /* 0x004fe200078e020e */
[----:B------:R4:W-:Y:S04]  /*0c50*/  @P1 STG.E desc[UR4][R12.64], R21 ;  /* 0x000000150c001986 */ /* 0x0009e8000c101904 */
[----:B------:R4:W-:Y:S02]  /*0c60*/  @P1 STG.E desc[UR4][R14.64], R19 ;  /* 0x000000130e001986 */ /* 0x0009e4000c101904 */
.L_x_8:
[----:B0-----:R-:W-:-:S04]  /*0c70*/  LOP3.LUT R2, R0, 0x1, RZ, 0xc0, !PT ;  /* 0x0000000100027812 */ /* 0x001fc800078ec0ff */
[----:B------:R-:W-:-:S13]  /*0c80*/  ISETP.NE.U32.AND P0, PT, R2, 0x1, PT ;  /* 0x000000010200780c */ /* 0x000fda0003f05070 */
[----:B------:R-:W-:Y:S05]  /*0c90*/  @P0 EXIT ;  /* 0x000000000000094d */ /* 0x000fea0003800000 */
[----:B---3--:R-:W0:Y:S01]  /*0ca0*/  LDC.64 R2, c[0x0][0x380] ;  /* 0x0000e000ff027b82 */ /* 0x008e220000000a00 */
[----:B------:R-:W-:-:S04]  /*0cb0*/  IMAD R7, R7, R0, R8 ;  /* 0x0000000007077224 */ /* 0x000fc800078e0208 */
[----:B0-----:R-:W-:-:S05]  /*0cc0*/  IMAD.WIDE R2, R7, 0x4, R2 ;  /* 0x0000000407027825 */ /* 0x001fca00078e0202 */
[----:B------:R-:W2:Y:S02]  /*0cd0*/  LDG.E R7, desc[UR4][R2.64] ;  /* 0x0000000402077981 */ /* 0x000ea4000c1e1900 */
[----:B--2---:R-:W-:-:S13]  /*0ce0*/  ISETP.NE.AND P0, PT, R7, RZ, PT ;  /* 0x000000ff0700720c */ /* 0x004fda0003f05270 */
[----:B------:R-:W-:Y:S05]  /*0cf0*/  @!P0 EXIT ;  /* 0x000000000000894d */ /* 0x000fea0003800000 */
[----:B------:R-:W0:Y:S01]  /*0d00*/  LDC.64 R2, c[0x0][0x390] ;  /* 0x0000e400ff027b82 */ /* 0x000e220000000a00 */
[----:B-----5:R-:W-:-:S07]  /*0d10*/  IADD3 R9, PT, PT, R6, R9, RZ ;  /* 0x0000000906097210 */ /* 0x020fce0007ffe0ff */
[----:B------:R-:W1:Y:S01]  /*0d20*/  LDC.64 R4, c[0x0][0x398] ;  /* 0x0000e600ff047b82 */ /* 0x000e620000000a00 */
[----:B0-----:R-:W-:-:S05]  /*0d30*/  IMAD.WIDE R2, R9, 0x4, R2 ;  /* 0x0000000409027825 */ /* 0x001fca00078e0202 */
[----:B------:R-:W-:Y:S01]  /*0d40*/  STG.E desc[UR4][R2.64], R8 ;  /* 0x0000000802007986 */ /* 0x000fe2000c101904 */
[----:B-1----:R-:W-:-:S05]  /*0d50*/  IMAD.WIDE R4, R9, 0x4, R4 ;  /* 0x0000000409047825 */ /* 0x002fca00078e0204 */
[----:B------:R-:W-:Y:S01]  /*0d60*/  STG.E desc[UR4][R4.64], R7 ;  /* 0x0000000704007986 */ /* 0x000fe2000c101904 */
[----:B------:R-:W-:Y:S05]  /*0d70*/  EXIT ;  /* 0x000000000000794d */ /* 0x000fea0003800000 */
.L_x_9:
        /* <DEDUP_REMOVED lines=16> */
.L_x_18:


//--------------------- .text._Z19countNonZerosPerRowPiS_ii --------------------------
	.section	.text._Z19countNonZerosPerRowPiS_ii,"ax",@progbits
	.align	128
        .global         _Z19countNonZerosPerRowPiS_ii
        .type           _Z19countNonZerosPerRowPiS_ii,@function
        .size           _Z19countNonZerosPerRowPiS_ii,(.L_x_19 - _Z19countNonZerosPerRowPiS_ii)
        .other          _Z19countNonZerosPerRowPiS_ii,@"STO_CUDA_ENTRY STV_DEFAULT"
_Z19countNonZerosPerRowPiS_ii:
.text._Z19countNonZerosPerRowPiS_ii:
        /* <DEDUP_REMOVED lines=8> */
[----:B------:R-:W0:Y:S01]  /*0080*/  LDCU UR7, c[0x0][0x394] ;  /* 0x00007280ff0777ac */ /* 0x000e220008000800 */
[----:B------:R-:W-:Y:S01]  /*0090*/  IMAD.MOV.U32 R0, RZ, RZ, RZ ;  /* 0x000000ffff007224 */ /* 0x000fe200078e00ff */
[----:B------:R-:W1:Y:S01]  /*00a0*/  LDCU.64 UR12, c[0x0][0x358] ;  /* 0x00006b00ff0c77ac */ /* 0x000e620008000a00 */
[----:B0-----:R-:W-:-:S09]  /*00b0*/  UISETP.GE.AND UP0, UPT, UR7, 0x1, UPT ;  /* 0x000000010700788c */ /* 0x001fd2000bf06270 */
[----:B-1----:R-:W-:Y:S05]  /*00c0*/  BRA.U !UP0, `(.L_x_10) ;  /* 0x0000000908947547 */ /* 0x002fea000b800000 */
[----:B------:R-:W-:Y:S02]  /*00d0*/  UISETP.GE.U32.AND UP1, UPT, UR7, 0x10, UPT ;  /* 0x000000100700788c */ /* 0x000fe4000bf26070 */
[----:B------:R-:W-:Y:S01]  /*00e0*/  IMAD R3, R2, UR7, RZ ;  /* 0x0000000702037c24 */ /* 0x000fe2000f8e02ff */
[----:B------:R-:W-:Y:S01]  /*00f0*/  ULOP3.LUT UR10, UR7, 0xf, URZ, 0xc0, !UPT ;  /* 0x0000000f070a7892 */ /* 0x000fe2000f8ec0ff */
[----:B------:R-:W-:Y:S01]  /*0100*/  IMAD.MOV.U32 R0, RZ, RZ, RZ ;  /* 0x000000ffff007224 */ /* 0x000fe200078e00ff */
[----:B------:R-:W-:Y:S02]  /*0110*/  UMOV UR4, URZ ;  /* 0x000000ff00047c82 */ /* 0x000fe40008000000 */
[----:B------:R-:W-:Y:S02]  /*0120*/  UISETP.NE.AND UP0, UPT, UR10, URZ, UPT ;  /* 0x000000ff0a00728c */ /* 0x000fe4000bf05270 */
[----:B------:R-:W-:Y:S09]  /*0130*/  BRA.U !UP1, `(.L_x_11) ;  /* 0x0000000509387547 */ /* 0x000ff2000b800000 */
[----:B------:R-:W0:Y:S01]  /*0140*/  LDCU.64 UR8, c[0x0][0x380] ;  /* 0x00007000ff0877ac */ /* 0x000e220008000a00 */
[----:B------:R-:W-:Y:S02]  /*0150*/  HFMA2 R0, -RZ, RZ, 0, 0 ;  /* 0x00000000ff007431 */ /* 0x000fe400000001ff */
[----:B------:R-:W-:Y:S01]  /*0160*/  IMAD.MOV.U32 R6, RZ, RZ, R3 ;  /* 0x000000ffff067224 */ /* 0x000fe200078e0003 */
[----:B------:R-:W-:Y:S02]  /*0170*/  ULOP3.LUT UR4, UR7, 0x7ffffff0, URZ, 0xc0, !UPT ;  /* 0x7ffffff007047892 */ /* 0x000fe4000f8ec0ff */
[----:B0-----:R-:W-:Y:S02]  /*0180*/  UIADD3 UR5, UP1, UPT, UR8, 0x20, URZ ;  /* 0x0000002008057890 */ /* 0x001fe4000ff3e0ff */
[----:B------:R-:W-:Y:S02]  /*0190*/  UIADD3 UR8, UPT, UPT, -UR4, URZ, URZ ;  /* 0x000000ff04087290 */ /* 0x000fe4000fffe1ff */
[----:B------:R-:W-:-:S12]  /*01a0*/  UIADD3.X UR6, UPT, UPT, URZ, UR9, URZ, UP1, !UPT ;  /* 0x00000009ff067290 */ /* 0x000fd80008ffe4ff */
.L_x_12:
[----:B------:R-:W-:Y:S01]  /*01b0*/  MOV R5, UR6 ;  /* 0x0000000600057c02 */ /* 0x000fe20008000f00 */
[----:B------:R-:W-:-:S04]  /*01c0*/  IMAD.U32 R4, RZ, RZ, UR5 ;  /* 0x00000005ff047e24 */ /* 0x000fc8000f8e00ff */
[----:B------:R-:W-:-:S05]  /*01d0*/  IMAD.WIDE R4, R6, 0x4, R4 ;  /* 0x0000000406047825 */ /* 0x000fca00078e0204 */
[----:B------:R-:W2:Y:S04]  /*01e0*/  LDG.E R22, desc[UR12][R4.64+-0x20] ;  /* 0xffffe00c04167981 */ /* 0x000ea8000c1e1900 */
[----:B------:R-:W3:Y:S04]  /*01f0*/  LDG.E R14, desc[UR12][R4.64+-0x1c] ;  /* 0xffffe40c040e7981 */ /* 0x000ee8000c1e1900 */
[----:B------:R-:W4:Y:S04]  /*0200*/  LDG.E R15, desc[UR12][R4.64+-0x18] ;  /* 0xffffe80c040f7981 */ /* 0x000f28000c1e1900 */
[----:B------:R-:W5:Y:S04]  /*0210*/  LDG.E R16, desc[UR12][R4.64+-0x14] ;  /* 0xffffec0c04107981 */ /* 0x000f68000c1e1900 */
        /* <DEDUP_REMOVED lines=11> */
[----:B------:R0:W5:Y:S01]  /*02d0*/  LDG.E R13, desc[UR12][R4.64+0x1c] ;  /* 0x00001c0c040d7981 */ /* 0x000162000c1e1900 */
[----:B------:R-:W-:Y:S01]  /*02e0*/  UIADD3 UR8, UPT, UPT, UR8, 0x10, URZ ;  /* 0x0000001008087890 */ /* 0x000fe2000fffe0ff */
[----:B------:R-:W-:-:S03]  /*02f0*/  VIADD R6, R6, 0x10 ;  /* 0x0000001006067836 */ /* 0x000fc60000000000 */
[----:B------:R-:W-:Y:S01]  /*0300*/  UISETP.NE.AND UP1, UPT, UR8, URZ, UPT ;  /* 0x000000ff0800728c */ /* 0x000fe2000bf25270 */
[----:B--2---:R-:W-:Y:S02]  /*0310*/  ISETP.NE.AND P1, PT, R22, RZ, PT ;  /* 0x000000ff1600720c */ /* 0x004fe40003f25270 */
[----:B---3--:R-:W-:Y:S01]  /*0320*/  ISETP.NE.AND P0, PT, R14, RZ, PT ;  /* 0x000000ff0e00720c */ /* 0x008fe20003f05270 */
[----:B------:R-:W-:-:S10]  /*0330*/  VIADD R14, R0, 0x1 ;  /* 0x00000001000e7836 */ /* 0x000fd40000000000 */
[----:B------:R-:W-:Y:S01]  /*0340*/  @!P1 IMAD.MOV R14, RZ, RZ, R0 ;  /* 0x000000ffff0e9224 */ /* 0x000fe200078e0200 */
[----:B----4-:R-:W-:-:S04]  /*0350*/  ISETP.NE.AND P1, PT, R15, RZ, PT ;  /* 0x000000ff0f00720c */ /* 0x010fc80003f25270 */
[----:B------:R-:W-:Y:S01]  /*0360*/  IADD3 R0, PT, PT, R14, 0x1, RZ ;  /* 0x000000010e007810 */ /* 0x000fe20007ffe0ff */
[----:B------:R-:W-:Y:S01]  /*0370*/  @!P0 IMAD.MOV R0, RZ, RZ, R14 ;  /* 0x000000ffff008224 */ /* 0x000fe200078e020e */
[----:B-----5:R-:W-:-:S03]  /*0380*/  ISETP.NE.AND P0, PT, R16, RZ, PT ;  /* 0x000000ff1000720c */ /* 0x020fc60003f05270 */
[----:B------:R-:W-:-:S04]  /*0390*/  VIADD R14, R0, 0x1 ;  /* 0x00000001000e7836 */ /* 0x000fc80000000000 */
[----:B------:R-:W-:Y:S02]  /*03a0*/  @!P1 IADD3 R14, PT, PT, R0, RZ, RZ ;  /* 0x000000ff000e9210 */ /* 0x000fe40007ffe0ff */
[----:B------:R-:W-:-:S03]  /*03b0*/  ISETP.NE.AND P1, PT, R17, RZ, PT ;  /* 0x000000ff1100720c */ /* 0x000fc60003f25270 */
[----:B------:R-:W-:Y:S02]  /*03c0*/  VIADD R0, R14, 0x1 ;  /* 0x000000010e007836 */ /* 0x000fe40000000000 */
[----:B------:R-:W-:Y:S01]  /*03d0*/  @!P0 IMAD.MOV R0, RZ, RZ, R14 ;  /* 0x000000ffff008224 */ /* 0x000fe200078e020e */
[----:B------:R-:W-:-:S04]  /*03e0*/  ISETP.NE.AND P0, PT, R18, RZ, PT ;  /* 0x000000ff1200720c */ /* 0x000fc80003f05270 */
[----:B0-----:R-:W-:-:S03]  /*03f0*/  IADD3 R4, PT, PT, R0, 0x1, RZ ;  /* 0x0000000100047810 */ /* 0x001fc60007ffe0ff */
[----:B------:R-:W-:Y:S01]  /*0400*/  @!P1 IMAD.MOV R4, RZ, RZ, R0 ;  /* 0x000000ffff049224 */ /* 0x000fe200078e0200 */
[----:B------:R-:W-:-:S03]  /*0410*/  ISETP.NE.AND P1, PT, R19, RZ, PT ;  /* 0x000000ff1300720c */ /* 0x000fc60003f25270 */
[C---:B------:R-:W-:Y:S02]  /*0420*/  VIADD R0, R4.reuse, 0x1 ;  /* 0x0000000104007836 */ /* 0x040fe40000000000 */
[----:B------:R-:W-:Y:S02]  /*0430*/  @!P0 IADD3 R0, PT, PT, R4, RZ, RZ ;  /* 0x000000ff04008210 */ /* 0x000fe40007ffe0ff */
[----:B------:R-:W-:-:S03]  /*0440*/  ISETP.NE.AND P0, PT, R20, RZ, PT ;  /* 0x000000ff1400720c */ /* 0x000fc60003f05270 */
[----:B------:R-:W-:-:S03]  /*0450*/  VIADD R4, R0, 0x1 ;  /* 0x0000000100047836 */ /* 0x000fc60000000000 */
[----:B------:R-:W-:Y:S01]  /*0460*/  @!P1 IMAD.MOV R4, RZ, RZ, R0 ;  /* 0x000000ffff049224 */ /* 0x000fe200078e0200 */
[----:B------:R-:W-:-:S04]  /*0470*/  ISETP.NE.AND P1, PT, R21, RZ, PT ;  /* 0x000000ff1500720c */ /* 0x000fc80003f25270 */
[----:B------:R-:W-:Y:S02]  /*0480*/  IADD3 R0, PT, PT, R4, 0x1, RZ ;  /* 0x0000000104007810 */ /* 0x000fe40007ffe0ff */
[----:B------:R-:W-:Y:S01]  /*0490*/  @!P0 IMAD.MOV R0, RZ, RZ, R4 ;  /* 0x000000ffff008224 */ /* 0x000fe200078e0204 */
[----:B------:R-:W-:-:S03]  /*04a0*/  ISETP.NE.AND P0, PT, R12, RZ, PT ;  /* 0x000000ff0c00720c */ /* 0x000fc60003f05270 */
[----:B------:R-:W-:-:S03]  /*04b0*/  VIADD R4, R0, 0x1 ;  /* 0x0000000100047836 */ /* 0x000fc60000000000 */
[----:B------:R-:W-:Y:S02]  /*04c0*/  @!P1 IADD3 R4, PT, PT, R0, RZ, RZ ;  /* 0x000000ff00049210 */ /* 0x000fe40007ffe0ff */
[----:B------:R-:W-:-:S03]  /*04d0*/  ISETP.NE.AND P1, PT, R11, RZ, PT ;  /* 0x000000ff0b00720c */ /* 0x000fc60003f25270 */
[----:B------:R-:W-:Y:S02]  /*04e0*/  VIADD R0, R4, 0x1 ;  /* 0x0000000104007836 */ /* 0x000fe40000000000 */
[----:B------:R-:W-:Y:S01]  /*04f0*/  @!P0 IMAD.MOV R0, RZ, RZ, R4 ;  /* 0x000000ffff008224 */ /* 0x000fe200078e0204 */
[----:B------:R-:W-:-:S04]  /*0500*/  ISETP.NE.AND P0, PT, R10, RZ, PT ;  /* 0x000000ff0a00720c */ /* 0x000fc80003f05270 */
[----:B------:R-:W-:-:S03]  /*0510*/  IADD3 R4, PT, PT, R0, 0x1, RZ ;  /* 0x0000000100047810 */ /* 0x000fc60007ffe0ff */
        /* <DEDUP_REMOVED lines=12> */
[----:B------:R-:W-:-:S05]  /*05e0*/  @!P1 IADD3 R4, PT, PT, R0, RZ, RZ ;  /* 0x000000ff00049210 */ /* 0x000fca0007ffe0ff */
[C---:B------:R-:W-:Y:S02]  /*05f0*/  VIADD R0, R4.reuse, 0x1 ;  /* 0x0000000104007836 */ /* 0x040fe40000000000 */
[----:B------:R-:W-:Y:S01]  /*0600*/  @!P0 IADD3 R0, PT, PT, R4, RZ, RZ ;  /* 0x000000ff04008210 */ /* 0x000fe20007ffe0ff */
[----:B------:R-:W-:Y:S06]  /*0610*/  BRA.U UP1, `(.L_x_12) ;  /* 0xfffffff901e47547 */ /* 0x000fec000b83ffff */
.L_x_11:
[----:B------:R-:W-:Y:S05]  /*0620*/  BRA.U !UP0, `(.L_x_10) ;  /* 0x00000005083c7547 */ /* 0x000fea000b800000 */
[----:B------:R-:W-:Y:S02]  /*0630*/  UISETP.GE.U32.AND UP0, UPT, UR10, 0x8, UPT ;  /* 0x000000080a00788c */ /* 0x000fe4000bf06070 */
[----:B------:R-:W-:-:S04]  /*0640*/  ULOP3.LUT UR6, UR7, 0x7, URZ, 0xc0, !UPT ;  /* 0x0000000707067892 */ /* 0x000fc8000f8ec0ff */
[----:B------:R-:W-:-:S03]  /*0650*/  UISETP.NE.AND UP1, UPT, UR6, URZ, UPT ;  /* 0x000000ff0600728c */ /* 0x000fc6000bf25270 */
[----:B------:R-:W-:Y:S08]  /*0660*/  BRA.U !UP0, `(.L_x_13) ;  /* 0x0000000108907547 */ /* 0x000ff0000b800000 */
[----:B------:R-:W0:Y:S01]  /*0670*/  LDC.64 R4, c[0x0][0x380] ;  /* 0x0000e000ff047b82 */ /* 0x000e220000000a00 */
[----:B------:R-:W-:-:S04]  /*0680*/  VIADD R7, R3, UR4 ;  /* 0x0000000403077c36 */ /* 0x000fc80008000000 */
[----:B0-----:R-:W-:-:S05]  /*0690*/  IMAD.WIDE R4, R7, 0x4, R4 ;  /* 0x0000000407047825 */ /* 0x001fca00078e0204 */
[----:B------:R-:W2:Y:S04]  /*06a0*/  LDG.E R13, desc[UR12][R4.64] ;  /* 0x0000000c040d7981 */ /* 0x000ea8000c1e1900 */
[----:B------:R-:W3:Y:S04]  /*06b0*/  LDG.E R6, desc[UR12][R4.64+0x4] ;  /* 0x0000040c04067981 */ /* 0x000ee8000c1e1900 */
[----:B------:R-:W4:Y:S04]  /*06c0*/  LDG.E R7, desc[UR12][R4.64+0x8] ;  /* 0x0000080c04077981 */ /* 0x000f28000c1e1900 */
[----:B------:R-:W5:Y:S04]  /*06d0*/  LDG.E R8, desc[UR12][R4.64+0xc] ;  /* 0x00000c0c04087981 */ /* 0x000f68000c1e1900 */
[----:B------:R-:W5:Y:S04]  /*06e0*/  LDG.E R9, desc[UR12][R4.64+0x10] ;  /* 0x0000100c04097981 */ /* 0x000f68000c1e1900 */
[----:B------:R-:W5:Y:S04]  /*06f0*/  LDG.E R10, desc[UR12][R4.64+0x14] ;  /* 0x0000140c040a7981 */ /* 0x000f68000c1e1900 */
[----:B------:R-:W5:Y:S04]  /*0700*/  LDG.E R11, desc[UR12][R4.64+0x18] ;  /* 0x0000180c040b7981 */ /* 0x000f68000c1e1900 */
[----:B------:R0:W5:Y:S01]  /*0710*/  LDG.E R12, desc[UR12][R4.64+0x1c] ;  /* 0x00001c0c040c7981 */ /* 0x000162000c1e1900 */
[----:B------:R-:W-:Y:S01]  /*0720*/  UIADD3 UR4, UPT, UPT, UR4, 0x8, URZ ;  /* 0x0000000804047890 */ /* 0x000fe2000fffe0ff */
[----:B--2---:R-:W-:-:S02]  /*0730*/  ISETP.NE.AND P1, PT, R13, RZ, PT ;  /* 0x000000ff0d00720c */ /* 0x004fc40003f25270 */
[----:B---3--:R-:W-:Y:S01]  /*0740*/  ISETP.NE.AND P0, PT, R6, RZ, PT ;  /* 0x000000ff0600720c */ /* 0x008fe20003f05270 */
[----:B------:R-:W-:-:S10]  /*0750*/  VIADD R6, R0, 0x1 ;  /* 0x0000000100067836 */ /* 0x000fd40000000000 */
[----:B------:R-:W-:Y:S02]  /*0760*/  @!P1 IADD3 R6, PT, PT, R0, RZ, RZ ;  /* 0x000000ff00069210 */ /* 0x000fe40007ffe0ff */
[----:B----4-:R-:W-:-:S03]  /*0770*/  ISETP.NE.AND P1, PT, R7, RZ, PT ;  /* 0x000000ff0700720c */ /* 0x010fc60003f25270 */
[----:B------:R-:W-:Y:S02]  /*0780*/  VIADD R0, R6, 0x1 ;  /* 0x0000000106007836 */ /* 0x000fe40000000000 */
[----:B------:R-:W-:Y:S01]  /*0790*/  @!P0 IMAD.MOV R0, RZ, RZ, R6 ;  /* 0x000000ffff008224 */ /* 0x000fe200078e0206 */
[----:B-----5:R-:W-:-:S04]  /*07a0*/  ISETP.NE.AND P0, PT, R8, RZ, PT ;  /* 0x000000ff0800720c */ /* 0x020fc80003f05270 */
[----:B------:R-:W-:-:S03]  /*07b0*/  IADD3 R6, PT, PT, R0, 0x1, RZ ;  /* 0x0000000100067810 */ /* 0x000fc60007ffe0ff */
[----:B------:R-:W-:Y:S01]  /*07c0*/  @!P1 IMAD.MOV R6, RZ, RZ, R0 ;  /* 0x000000ffff069224 */ /* 0x000fe200078e0200 */
[----:B------:R-:W-:-:S03]  /*07d0*/  ISETP.NE.AND P1, PT, R9, RZ, PT ;  /* 0x000000ff0900720c */ /* 0x000fc60003f25270 */
[C---:B------:R-:W-:Y:S02]  /*07e0*/  VIADD R0, R6.reuse, 0x1 ;  /* 0x0000000106007836 */ /* 0x040fe40000000000 */
[----:B------:R-:W-:Y:S02]  /*07f0*/  @!P0 IADD3 R0, PT, PT, R6, RZ, RZ ;  /* 0x000000ff06008210 */ /* 0x000fe40007ffe0ff */
[----:B------:R-:W-:-:S03]  /*0800*/  ISETP.NE.AND P0, PT, R10, RZ, PT ;  /* 0x000000ff0a00720c */ /* 0x000fc60003f05270 */
[----:B0-----:R-:W-:-:S03]  /*0810*/  VIADD R4, R0, 0x1 ;  /* 0x0000000100047836 */ /* 0x001fc60000000000 */
[----:B------:R-:W-:Y:S01]  /*0820*/  @!P1 IMAD.MOV R4, RZ, RZ, R0 ;  /* 0x000000ffff049224 */ /* 0x000fe200078e0200 */
[----:B------:R-:W-:-:S04]  /*0830*/  ISETP.NE.AND P1, PT, R11, RZ, PT ;  /* 0x000000ff0b00720c */ /* 0x000fc80003f25270 */
[----:B------:R-:W-:Y:S02]  /*0840*/  IADD3 R0, PT, PT, R4, 0x1, RZ ;  /* 0x0000000104007810 */ /* 0x000fe40007ffe0ff */
[----:B------:R-:W-:Y:S01]  /*0850*/  @!P0 IMAD.MOV R0, RZ, RZ, R4 ;  /* 0x000000ffff008224 */ /* 0x000fe200078e0204 */
[----:B------:R-:W-:-:S03]  /*0860*/  ISETP.NE.AND P0, PT, R12, RZ, PT ;  /* 0x000000ff0c00720c */ /* 0x000fc60003f05270 */
[----:B------:R-:W-:-:S03]  /*0870*/  VIADD R4, R0, 0x1 ;  /* 0x0000000100047836 */ /* 0x000fc60000000000 */
[----:B------:R-:W-:-:S05]  /*0880*/  @!P1 IADD3 R4, PT, PT, R0, RZ, RZ ;  /* 0x000000ff00049210 */ /* 0x000fca0007ffe0ff */
[----:B------:R-:W-:Y:S02]  /*0890*/  VIADD R0, R4, 0x1 ;  /* 0x0000000104007836 */ /* 0x000fe40000000000 */
[----:B------:R-:W-:-:S07]  /*08a0*/  @!P0 IMAD.MOV R0, RZ, RZ, R4 ;  /* 0x000000ffff008224 */ /* 0x000fce00078e0204 */
.L_x_13:
[----:B------:R-:W-:Y:S05]  /*08b0*/  BRA.U !UP1, `(.L_x_10) ;  /* 0x0000000109987547 */ /* 0x000fea000b800000 */
[----:B------:R-:W-:Y:S02]  /*08c0*/  UISETP.GE.U32.AND UP0, UPT, UR6, 0x4, UPT ;  /* 0x000000040600788c */ /* 0x000fe4000bf06070 */
[----:B------:R-:W-:-:S04]  /*08d0*/  ULOP3.LUT UR5, UR7, 0x3, URZ, 0xc0, !UPT ;  /* 0x0000000307057892 */ /* 0x000fc8000f8ec0ff */
[----:B------:R-:W-:-:S03]  /*08e0*/  UISETP.NE.AND UP1, UPT, UR5, URZ, UPT ;  /* 0x000000ff0500728c */ /* 0x000fc6000bf25270 */
[----:B------:R-:W-:Y:S08]  /*08f0*/  BRA.U !UP0, `(.L_x_14) ;  /* 0x0000000108507547 */ /* 0x000ff0000b800000 */
[----:B------:R-:W0:Y:S01]  /*0900*/  LDC.64 R4, c[0x0][0x380] ;  /* 0x0000e000ff047b82 */ /* 0x000e220000000a00 */
[----:B------:R-:W-:-:S05]  /*0910*/  IADD3 R7, PT, PT, R3, UR4, RZ ;  /* 0x0000000403077c10 */ /* 0x000fca000fffe0ff */
[----:B0-----:R-:W-:-:S05]  /*0920*/  IMAD.WIDE R4, R7, 0x4, R4 ;  /* 0x0000000407047825 */ /* 0x001fca00078e0204 */
[----:B------:R-:W2:Y:S04]  /*0930*/  LDG.E R9, desc[UR12][R4.64] ;  /* 0x0000000c04097981 */ /* 0x000ea8000c1e1900 */
[----:B------:R-:W3:Y:S04]  /*0940*/  LDG.E R6, desc[UR12][R4.64+0x4] ;  /* 0x0000040c04067981 */ /* 0x000ee8000c1e1900 */
[----:B------:R-:W4:Y:S04]  /*0950*/  LDG.E R7, desc[UR12][R4.64+0x8] ;  /* 0x0000080c04077981 */ /* 0x000f28000c1e1900 */
[----:B------:R-:W5:Y:S01]  /*0960*/  LDG.E R8, desc[UR12][R4.64+0xc] ;  /* 0x00000c0c04087981 */ /* 0x000f62000c1e1900 */
[----:B------:R-:W-:Y:S01]  /*0970*/  UIADD3 UR4, UPT, UPT, UR4, 0x4, URZ ;  /* 0x0000000404047890 */ /* 0x000fe2000fffe0ff */
[----:B--2---:R-:W-:-:S02]  /*0980*/  ISETP.NE.AND P1, PT, R9, RZ, PT ;  /* 0x000000ff0900720c */ /* 0x004fc40003f25270 */
[----:B---3--:R-:W-:Y:S01]  /*0990*/  ISETP.NE.AND P0, PT, R6, RZ, PT ;  /* 0x000000ff0600720c */ /* 0x008fe20003f05270 */
[----:B------:R-:W-:-:S10]  /*09a0*/  VIADD R6, R0, 0x1 ;  /* 0x0000000100067836 */ /* 0x000fd40000000000 */
[----:B------:R-:W-:Y:S01]  /*09b0*/  @!P1 IMAD.MOV R6, RZ, RZ, R0 ;  /* 0x000000ffff069224 */ /* 0x000fe200078e0200 */
[----:B----4-:R-:W-:-:S04]  /*09c0*/  ISETP.NE.AND P1, PT, R7, RZ, PT ;  /* 0x000000ff0700720c */ /* 0x010fc80003f25270 */
[----:B------:R-:W-:Y:S01]  /*09d0*/  IADD3 R0, PT, PT, R6, 0x1, RZ ;  /* 0x0000000106007810 */ /* 0x000fe20007ffe0ff */
[----:B------:R-:W-:Y:S01]  /*09e0*/  @!P0 IMAD.MOV R0, RZ, RZ, R6 ;  /* 0x000000ffff008224 */ /* 0x000fe200078e0206 */
[----:B-----5:R-:W-:-:S04]  /*09f0*/  ISETP.NE.AND P0, PT, R8, RZ, PT ;  /* 0x000000ff0800720c */ /* 0x020fc80003f05270 */
[----:B------:R-:W-:-:S03]  /*0a00*/  IADD3 R6, PT, PT, R0, 0x1, RZ ;  /* 0x0000000100067810 */ /* 0x000fc60007ffe0ff */
[----:B------:R-:W-:-:S05]  /*0a10*/  @!P1 IMAD.MOV R6, RZ, RZ, R0 ;  /* 0x000000ffff069224 */ /* 0x000fca00078e0200 */
[----:B------:R-:W-:Y:S01]  /*0a20*/  IADD3 R0, PT, PT, R6, 0x1, RZ ;  /* 0x0000000106007810 */ /* 0x000fe20007ffe0ff */
[----:B------:R-:W-:-:S07]  /*0a30*/  @!P0 IMAD.MOV R0, RZ, RZ, R6 ;  /* 0x000000ffff008224 */ /* 0x000fce00078e0206 */
.L_x_14:
[----:B------:R-:W-:Y:S05]  /*0a40*/  BRA.U !UP1, `(.L_x_10) ;  /* 0x0000000109347547 */ /* 0x000fea000b800000 */
[----:B------:R-:W0:Y:S01]  /*0a50*/  LDC.64 R6, c[0x0][0x380] ;  /* 0x0000e000ff067b82 */ /* 0x000e220000000a00 */
[----:B------:R-:W-:Y:S01]  /*0a60*/  IADD3 R3, PT, PT, R3, UR4, RZ ;  /* 0x0000000403037c10 */ /* 0x000fe2000fffe0ff */
[----:B------:R-:W-:-:S12]  /*0a70*/  UIADD3 UR5, UPT, UPT, -UR5, URZ, URZ ;  /* 0x000000ff05057290 */ /* 0x000fd8000fffe1ff */
.L_x_15:
[----:B0-----:R-:W-:-:S06]  /*0a80*/  IMAD.WIDE R4, R3, 0x4, R6 ;  /* 0x0000000403047825 */ /* 0x001fcc00078e0206 */
[----:B------:R-:W2:Y:S01]  /*0a90*/  LDG.E R4, desc[UR12][R4.64] ;  /* 0x0000000c04047981 */ /* 0x000ea2000c1e1900 */
[----:B------:R-:W-:Y:S01]  /*0aa0*/  UIADD3 UR5, UPT, UPT, UR5, 0x1, URZ ;  /* 0x0000000105057890 */ /* 0x000fe2000fffe0ff */
[----:B------:R-:W-:Y:S02]  /*0ab0*/  VIADD R8, R0, 0x1 ;  /* 0x0000000100087836 */ /* 0x000fe40000000000 */
[----:B------:R-:W-:Y:S01]  /*0ac0*/  VIADD R3, R3, 0x1 ;  /* 0x0000000103037836 */ /* 0x000fe20000000000 */
[----:B------:R-:W-:Y:S01]  /*0ad0*/  UISETP.NE.AND UP0, UPT, UR5, URZ, UPT ;  /* 0x000000ff0500728c */ /* 0x000fe2000bf05270 */
[----:B--2---:R-:W-:-:S13]  /*0ae0*/  ISETP.NE.AND P0, PT, R4, RZ, PT ;  /* 0x000000ff0400720c */ /* 0x004fda0003f05270 */
[----:B------:R-:W-:-:S04]  /*0af0*/  @!P0 IADD3 R8, PT, PT, R0, RZ, RZ ;  /* 0x000000ff00088210 */ /* 0x000fc80007ffe0ff */
[----:B------:R-:W-:Y:S01]  /*0b00*/  MOV R0, R8 ;  /* 0x0000000800007202 */ /* 0x000fe20000000f00 */
[----:B------:R-:W-:Y:S06]  /*0b10*/  BRA.U UP0, `(.L_x_15) ;  /* 0xfffffffd00d87547 */ /* 0x000fec000b83ffff */
.L_x_10:
[----:B------:R-:W0:Y:S02]  /*0b20*/  LDC.64 R4, c[0x0][0x388] ;  /* 0x0000e200ff047b82 */ /* 0x000e240000000a00 */
[----:B0-----:R-:W-:-:S05]  /*0b30*/  IMAD.WIDE R2, R2, 0x4, R4 ;  /* 0x0000000402027825 */ /* 0x001fca00078e0204 */
[----:B------:R-:W-:Y:S01]  /*0b40*/  STG.E desc[UR12][R2.64], R0 ;  /* 0x0000000002007986 */ /* 0x000fe2000c10190c */
[----:B------:R-:W-:Y:S05]  /*0b50*/  EXIT ;  /* 0x000000000000794d */ /* 0x000fea0003800000 */
.L_x_16:
        /* <DEDUP_REMOVED lines=10> */
.L_x_19:


//--------------------- .nv.shared.reserved.0     --------------------------
	.section	.nv.shared.reserved.0,"aw",@nobits
	.weak		__nv_reservedSMEM_offset_0_alias
	.size		__nv_reservedSMEM_offset_0_alias, 0, 64
	.other		__nv_reservedSMEM_offset_0_alias,@"STO_CUDA_RESERVED_SHARED STV_DEFAULT"
__nv_reservedSMEM_offset_0_alias:
	.zero		0
	.zero		64


//--------------------- .nv.constant0._Z6decodePiS_S_S_ii --------------------------
	.section	.nv.constant0._Z6decodePiS_S_S_ii,"a",@progbits
	.sectionflags	@""
	.align	4
.nv.constant0._Z6decodePiS_S_S_ii:
	.zero		936


//--------------------- .nv.constant0._Z6encodePiS_S_S_ii --------------------------
	.section	.nv.constant0._Z6encodePiS_S_S_ii,"a",@progbits
	.sectionflags	@""
	.align	4
.nv.constant0._Z6encodePiS_S_S_ii:
	.zero		936


//--------------------- .nv.constant0._Z19countNonZerosPerRowPiS_ii --------------------------
	.section	.nv.constant0._Z19countNonZerosPerRowPiS_ii,"a",@progbits
	.sectionflags	@""
	.align	4
.nv.constant0._Z19countNonZerosPerRowPiS_ii:
	.zero		920


//--------------------- SYMBOLS --------------------------

	.type		.nv.reservedSmem.offset0,@object
	.size		.nv.reservedSmem.offset0,0x4
